// auto-generated by cutlass_sweep.gemm — config: {"arch": "sm_90", "cluster_m": 2, "cluster_n": 1, "dtype": "e4m3", "stages": 0, "tile_k": 128, "tile_m": 128, "tile_n": 256}
#include "cutlass/cutlass.h"
#include "cutlass/gemm/collective/collective_builder.hpp"
#include "cutlass/gemm/device/gemm_universal_adapter.h"
#include "cutlass/gemm/kernel/gemm_universal.hpp"
#include "cutlass/epilogue/collective/collective_builder.hpp"

using ElemA = cutlass::float_e4m3_t;
using ElemB = cutlass::float_e4m3_t;
using ElemCD = cutlass::float_e4m3_t;
using Acc  = float;
using TileShape    = cute::Shape<cute::_128, cute::_256, cute::_128>;
using ClusterShape = cute::Shape<cute::_2, cute::_1, cute::_1>;

using CollectiveEpilogue = typename cutlass::epilogue::collective::CollectiveBuilder<
    cutlass::arch::Sm90, cutlass::arch::OpClassTensorOp,
    TileShape, ClusterShape,
    cutlass::epilogue::collective::EpilogueTileAuto,
    Acc, Acc,
    ElemCD, cutlass::layout::RowMajor, 128 / cutlass::sizeof_bits<ElemCD>::value,
    ElemCD, cutlass::layout::RowMajor, 128 / cutlass::sizeof_bits<ElemCD>::value,
    cutlass::epilogue::collective::EpilogueScheduleAuto
  >::CollectiveOp;

using CollectiveMainloop = typename cutlass::gemm::collective::CollectiveBuilder<
    cutlass::arch::Sm90, cutlass::arch::OpClassTensorOp,
    ElemA, cutlass::layout::RowMajor, 128 / cutlass::sizeof_bits<ElemA>::value,
    ElemB, cutlass::layout::ColumnMajor, 128 / cutlass::sizeof_bits<ElemB>::value,
    Acc,
    TileShape, ClusterShape,
    cutlass::gemm::collective::StageCountAutoCarveout<static_cast<int>(sizeof(typename CollectiveEpilogue::SharedStorage))>,
    cutlass::gemm::collective::KernelScheduleAuto
  >::CollectiveOp;

using GemmKernel = cutlass::gemm::kernel::GemmUniversal<
    cute::Shape<int,int,int,int>,
    CollectiveMainloop,
    CollectiveEpilogue
>;
using Gemm = cutlass::gemm::device::GemmUniversalAdapter<GemmKernel>;

// Force the device kernel symbol into the cubin without needing a host main.
auto* _anchor = &cutlass::device_kernel<GemmKernel>;


// ===== COMPILED SASS (sm_90a) =====

	.target	sm_90a

	.elftype	@"ET_EXEC"


//--------------------- .note.nv.tkinfo           --------------------------
	.section	.note.nv.tkinfo,"",@"SHT_NOTE"
	.sectionflags	@"SHF_NOTE_NV_TKINFO"
	.tkinfo
        /*0018*/ 	.word	0x00000002
        /*0030*/ 	.string	""
        /*0030*/ 	.string	"ptxas"
        /*0030*/ 	.string	"Cuda compilation tools, release 13.0, V13.0.88"
        /*0030*/ 	.string	"Build cuda_13.0.r13.0/compiler.36424714_0"
        /*0030*/ 	.string	"-arch sm_90a -m 64 "



//--------------------- .note.nv.cuinfo           --------------------------
	.section	.note.nv.cuinfo,"",@"SHT_NOTE"
	.sectionflags	@"SHF_NOTE_NV_CUINFO"
        /*0018*/ 	.short	0x0002
        /*001a*/ 	.short	0x005a
        /*001c*/ 	.short	0x0082
	.zero		2


//--------------------- .nv.info                  --------------------------
	.section	.nv.info,"",@"SHT_CUDA_INFO"
	.align	4


	//----- nvinfo : EIATTR_REGCOUNT
	.align		4
        /*0000*/ 	.byte	0x04, 0x2f
        /*0002*/ 	.short	(.L_12 - .L_11)
	.align		4
.L_11:
        /*0004*/ 	.word	index@(_ZN7cutlass13device_kernelINS_4gemm6kernel13GemmUniversalIN4cute5tupleIJiiiiEEENS1_10collective13CollectiveMmaINS1_37MainloopSm90TmaGmmaWarpSpecializedFP8ILi4ENS5_IJNS4_1CILi2EEENSA_ILi1EEESC_EEENS1_35KernelTmaWarpSpecializedCooperativeEEENS5_IJNSA_ILi128EEENSA_ILi256EEESG_EEENS_12float_e4m3_tENS5_IJlSC_lEEESJ_SK_NS4_8TiledMMAINS4_8MMA_AtomIJNS4_4SM904GMMA31MMA_64x256x32_F32E4M3E4M3_SS_TNILNSO_7ScaleInE1ELSQ_1EEEEEENS4_6LayoutISD_NS5_IJSC_NSA_ILi0EEESU_EEEEENS5_IJNS4_10UnderscoreESX_SX_EEEEENS4_13SM90_TMA_LOADENS4_14ComposedLayoutINS4_7SwizzleILi3ELi4ELi3EEENS4_18smem_ptr_flag_bitsILi8EEENST_INS5_IJNSA_ILi8EEESG_EEENS5_IJSG_SC_EEEEEEEvNS4_8identityENS4_23SM90_TMA_LOAD_MULTICASTES1A_vS1B_EENS_8epilogue10collective6detail29Sm90TmaWarpSpecializedAdapterINS1F_15DefaultEpilogueISJ_SK_SK_NS1E_6thread17LinearCombinationISJ_Li1EffLNS1J_9ScaleType4KindE0ELNS_15FloatRoundStyleE2ESJ_EENS1_15EpilogueDefaultEEEEEvvEEEEvNT_6ParamsE)
        /*0008*/ 	.word	0x000000a8


	//----- nvinfo : EIATTR_FRAME_SIZE
	.align		4
.L_12:
        /*000c*/ 	.byte	0x04, 0x11
        /*000e*/ 	.short	(.L_14 - .L_13)
	.align		4
.L_13:
        /*0010*/ 	.word	index@(_ZN7cutlass13device_kernelINS_4gemm6kernel13GemmUniversalIN4cute5tupleIJiiiiEEENS1_10collective13CollectiveMmaINS1_37MainloopSm90TmaGmmaWarpSpecializedFP8ILi4ENS5_IJNS4_1CILi2EEENSA_ILi1EEESC_EEENS1_35KernelTmaWarpSpecializedCooperativeEEENS5_IJNSA_ILi128EEENSA_ILi256EEESG_EEENS_12float_e4m3_tENS5_IJlSC_lEEESJ_SK_NS4_8TiledMMAINS4_8MMA_AtomIJNS4_4SM904GMMA31MMA_64x256x32_F32E4M3E4M3_SS_TNILNSO_7ScaleInE1ELSQ_1EEEEEENS4_6LayoutISD_NS5_IJSC_NSA_ILi0EEESU_EEEEENS5_IJNS4_10UnderscoreESX_SX_EEEEENS4_13SM90_TMA_LOADENS4_14ComposedLayoutINS4_7SwizzleILi3ELi4ELi3EEENS4_18smem_ptr_flag_bitsILi8EEENST_INS5_IJNSA_ILi8EEESG_EEENS5_IJSG_SC_EEEEEEEvNS4_8identityENS4_23SM90_TMA_LOAD_MULTICASTES1A_vS1B_EENS_8epilogue10collective6detail29Sm90TmaWarpSpecializedAdapterINS1F_15DefaultEpilogueISJ_SK_SK_NS1E_6thread17LinearCombinationISJ_Li1EffLNS1J_9ScaleType4KindE0ELNS_15FloatRoundStyleE2ESJ_EENS1_15EpilogueDefaultEEEEEvvEEEEvNT_6ParamsE)
        /*0014*/ 	.word	0x000000f8


	//----- nvinfo : EIATTR_MIN_STACK_SIZE
	.align		4
.L_14:
        /*0018*/ 	.byte	0x04, 0x12
        /*001a*/ 	.short	(.L_16 - .L_15)
	.align		4
.L_15:
        /*001c*/ 	.word	index@(_ZN7cutlass13device_kernelINS_4gemm6kernel13GemmUniversalIN4cute5tupleIJiiiiEEENS1_10collective13CollectiveMmaINS1_37MainloopSm90TmaGmmaWarpSpecializedFP8ILi4ENS5_IJNS4_1CILi2EEENSA_ILi1EEESC_EEENS1_35KernelTmaWarpSpecializedCooperativeEEENS5_IJNSA_ILi128EEENSA_ILi256EEESG_EEENS_12float_e4m3_tENS5_IJlSC_lEEESJ_SK_NS4_8TiledMMAINS4_8MMA_AtomIJNS4_4SM904GMMA31MMA_64x256x32_F32E4M3E4M3_SS_TNILNSO_7ScaleInE1ELSQ_1EEEEEENS4_6LayoutISD_NS5_IJSC_NSA_ILi0EEESU_EEEEENS5_IJNS4_10UnderscoreESX_SX_EEEEENS4_13SM90_TMA_LOADENS4_14ComposedLayoutINS4_7SwizzleILi3ELi4ELi3EEENS4_18smem_ptr_flag_bitsILi8EEENST_INS5_IJNSA_ILi8EEESG_EEENS5_IJSG_SC_EEEEEEEvNS4_8identityENS4_23SM90_TMA_LOAD_MULTICASTES1A_vS1B_EENS_8epilogue10collective6detail29Sm90TmaWarpSpecializedAdapterINS1F_15DefaultEpilogueISJ_SK_SK_NS1E_6thread17LinearCombinationISJ_Li1EffLNS1J_9ScaleType4KindE0ELNS_15FloatRoundStyleE2ESJ_EENS1_15EpilogueDefaultEEEEEvvEEEEvNT_6ParamsE)
        /*0020*/ 	.word	0x000000f8
.L_16:


//--------------------- .nv.compat                --------------------------
	.section	.nv.compat,"",@"SHT_CUDA_COMPAT_INFO"
	.align	4
        /*0000*/ 	.byte	0x02, 0x09, 0x01, 0x00, 0x02, 0x02, 0x04, 0x00, 0x02, 0x05, 0x05, 0x00, 0x03, 0x07, 0x01, 0x01
        /*0010*/ 	.byte	0x02, 0x03, 0x01, 0x00, 0x02, 0x06, 0x01, 0x00, 0x04, 0x0b, 0x08, 0x00, 0x00, 0x00, 0x00, 0x00
        /*0020*/ 	.byte	0x00, 0x00, 0x00, 0x00


//--------------------- .nv.info._ZN7cutlass13device_kernelINS_4gemm6kernel13GemmUniversalIN4cute5tupleIJiiiiEEENS1_10collective13CollectiveMmaINS1_37MainloopSm90TmaGmmaWarpSpecializedFP8ILi4ENS5_IJNS4_1CILi2EEENSA_ILi1EEESC_EEENS1_35KernelTmaWarpSpecializedCooperativeEEENS5_IJNSA_ILi128EEENSA_ILi256EEESG_EEENS_12float_e4m3_tENS5_IJlSC_lEEESJ_SK_NS4_8TiledMMAINS4_8MMA_AtomIJNS4_4SM904GMMA31MMA_64x256x32_F32E4M3E4M3_SS_TNILNSO_7ScaleInE1ELSQ_1EEEEEENS4_6LayoutISD_NS5_IJSC_NSA_ILi0EEESU_EEEEENS5_IJNS4_10UnderscoreESX_SX_EEEEENS4_13SM90_TMA_LOADENS4_14ComposedLayoutINS4_7SwizzleILi3ELi4ELi3EEENS4_18smem_ptr_flag_bitsILi8EEENST_INS5_IJNSA_ILi8EEESG_EEENS5_IJSG_SC_EEEEEEEvNS4_8identityENS4_23SM90_TMA_LOAD_MULTICASTES1A_vS1B_EENS_8epilogue10collective6detail29Sm90TmaWarpSpecializedAdapterINS1F_15DefaultEpilogueISJ_SK_SK_NS1E_6thread17LinearCombinationISJ_Li1EffLNS1J_9ScaleType4KindE0ELNS_15FloatRoundStyleE2ESJ_EENS1_15EpilogueDefaultEEEEEvvEEEEvNT_6ParamsE --------------------------
	.section	.nv.info._ZN7cutlass13device_kernelINS_4gemm6kernel13GemmUniversalIN4cute5tupleIJiiiiEEENS1_10collective13CollectiveMmaINS1_37MainloopSm90TmaGmmaWarpSpecializedFP8ILi4ENS5_IJNS4_1CILi2EEENSA_ILi1EEESC_EEENS1_35KernelTmaWarpSpecializedCooperativeEEENS5_IJNSA_ILi128EEENSA_ILi256EEESG_EEENS_12float_e4m3_tENS5_IJlSC_lEEESJ_SK_NS4_8TiledMMAINS4_8MMA_AtomIJNS4_4SM904GMMA31MMA_64x256x32_F32E4M3E4M3_SS_TNILNSO_7ScaleInE1ELSQ_1EEEEEENS4_6LayoutISD_NS5_IJSC_NSA_ILi0EEESU_EEEEENS5_IJNS4_10UnderscoreESX_SX_EEEEENS4_13SM90_TMA_LOADENS4_14ComposedLayoutINS4_7SwizzleILi3ELi4ELi3EEENS4_18smem_ptr_flag_bitsILi8EEENST_INS5_IJNSA_ILi8EEESG_EEENS5_IJSG_SC_EEEEEEEvNS4_8identityENS4_23SM90_TMA_LOAD_MULTICASTES1A_vS1B_EENS_8epilogue10collective6detail29Sm90TmaWarpSpecializedAdapterINS1F_15DefaultEpilogueISJ_SK_SK_NS1E_6thread17LinearCombinationISJ_Li1EffLNS1J_9ScaleType4KindE0ELNS_15FloatRoundStyleE2ESJ_EENS1_15EpilogueDefaultEEEEEvvEEEEvNT_6ParamsE,"",@"SHT_CUDA_INFO"
	.sectionflags	@""
	.align	4


	//----- nvinfo : EIATTR_CUDA_API_VERSION
	.align		4
        /*0000*/ 	.byte	0x04, 0x37
        /*0002*/ 	.short	(.L_18 - .L_17)
.L_17:
        /*0004*/ 	.word	0x00000082


	//----- nvinfo : EIATTR_KPARAM_INFO
	.align		4
.L_18:
        /*0008*/ 	.byte	0x04, 0x17
        /*000a*/ 	.short	(.L_20 - .L_19)
.L_19:
        /*000c*/ 	.word	0x00000000
        /*0010*/ 	.short	0x0000
        /*0012*/ 	.short	0x0070
        /*0014*/ 	.byte	0x00, 0xf0, 0x01, 0x10


	//----- nvinfo : EIATTR_SPARSE_MMA_MASK
	.align		4
.L_20:
        /*0018*/ 	.byte	0x03, 0x50
        /*001a*/ 	.short	0x0000


	//----- nvinfo : EIATTR_MAXREG_COUNT
	.align		4
        /*001c*/ 	.byte	0x03, 0x1b
        /*001e*/ 	.short	0x00a8


	//----- nvinfo : EIATTR_NUM_BARRIERS
	.align		4
        /*0020*/ 	.byte	0x02, 0x4c
        /*0022*/ 	.byte	0x01
	.zero		1


	//----- nvinfo : EIATTR_ANNOTATIONS
	.align		4
        /*0024*/ 	.byte	0x04, 0x55
        /*0026*/ 	.short	(.L_22 - .L_21)


	//   ....[0]....
.L_21:
        /*0028*/ 	.word	0x00000001
        /*002c*/ 	.byte	0x10, 0x07, 0x00, 0x00, 0x01, 0x00, 0x00, 0x00, 0x00, 0x08, 0x00, 0x00, 0x01, 0x00, 0x00, 0x00
        /* <DEDUP_REMOVED lines=192> */
        /*0c3c*/ 	.byte	0x90, 0x04, 0x01, 0x00


	//----- nvinfo : EIATTR_MERCURY_ISA_VERSION
	.align		4
.L_22:
        /*0c40*/ 	.byte	0x03, 0x5f
        /*0c42*/ 	.short	0x0101


	//----- nvinfo : EIATTR_INT_WARP_WIDE_INSTR_OFFSETS
	.align		4
        /*0c44*/ 	.byte	0x04, 0x31
        /*0c46*/ 	.short	(.L_24 - .L_23)


	//   ....[0]....
.L_23:
        /*0c48*/ 	.word	0x00000550


	//   ....[1]....
        /*0c4c*/ 	.word	0x00000570


	//   ....[2]....
        /*0c50*/ 	.word	0x000006e0


	//   ....[3]....
        /*0c54*/ 	.word	0x000053c0


	//----- nvinfo : EIATTR_COOP_GROUP_MASK_REGIDS
	.align		4
.L_24:
        /*0c58*/ 	.byte	0x04, 0x29
        /*0c5a*/ 	.short	(.L_26 - .L_25)


	//   ....[0]....
.L_25:
        /*0c5c*/ 	.word	0xffffffff


	//   ....[1]....
        /*0c60*/ 	.word	0xffffffff


	//   ....[2]....
        /*0c64*/ 	.word	0xffffffff


	//   ....[3]....
        /*0c68*/ 	.word	0xffffffff


	//   ....[4]....
        /*0c6c*/ 	.word	0xffffffff


	//   ....[5]....
        /*0c70*/ 	.word	0xffffffff


	//----- nvinfo : EIATTR_COOP_GROUP_INSTR_OFFSETS
	.align		4
.L_26:
        /*0c74*/ 	.byte	0x04, 0x28
        /*0c76*/ 	.short	(.L_28 - .L_27)


	//   ....[0]....
.L_27:
        /*0c78*/ 	.word	0x00000070


	//   ....[1]....
        /*0c7c*/ 	.word	0x00000080


	//   ....[2]....
        /*0c80*/ 	.word	0x000001a0


	//   ....[3]....
        /*0c84*/ 	.word	0x000003c0


	//   ....[4]....
        /*0c88*/ 	.word	0x00000840


	//   ....[5]....
        /*0c8c*/ 	.word	0x000015c0


	//----- nvinfo : EIATTR_REG_RECONFIG
	.align		4
.L_28:
        /*0c90*/ 	.byte	0x01, 0x54
	.zero		2


	//----- nvinfo : EIATTR_MBARRIER_INSTR_OFFSETS
	.align		4
        /*0c94*/ 	.byte	0x04, 0x39
        /*0c96*/ 	.short	(.L_30 - .L_29)


	//   ....[0]....
.L_29:
        /*0c98*/ 	.word	0x00000320
        /*0c9c*/ 	.word	0x000000ff
        /*0ca0*/ 	.word	0x00000000
        /*0ca4*/ 	.short	0x0100
        /*0ca6*/ 	.byte	0x09
	.zero		1


	//   ....[1]....
        /*0ca8*/ 	.word	0x00000330
        /*0cac*/ 	.word	0x000000ff
        /*0cb0*/ 	.word	0x00000020
        /*0cb4*/ 	.short	0x0100
        /*0cb6*/ 	.byte	0x09
	.zero		1


	//   ....[2]....
        /*0cb8*/ 	.word	0x00000340
        /*0cbc*/ 	.word	0x000000ff
        /*0cc0*/ 	.word	0x00000008
        /*0cc4*/ 	.short	0x0100
        /*0cc6*/ 	.byte	0x09
	.zero		1


	//   ....[3]....
        /*0cc8*/ 	.word	0x00000350
        /*0ccc*/ 	.word	0x000000ff
        /*0cd0*/ 	.word	0x00000028
        /*0cd4*/ 	.short	0x0100
        /*0cd6*/ 	.byte	0x09
	.zero		1


	//   ....[4]....
        /*0cd8*/ 	.word	0x00000360
        /*0cdc*/ 	.word	0x000000ff
        /*0ce0*/ 	.word	0x00000010
        /*0ce4*/ 	.short	0x0100
        /*0ce6*/ 	.byte	0x09
	.zero		1


	//   ....[5]....
        /*0ce8*/ 	.word	0x00000370
        /*0cec*/ 	.word	0x000000ff
        /*0cf0*/ 	.word	0x00000030
        /*0cf4*/ 	.short	0x0100
        /*0cf6*/ 	.byte	0x09
	.zero		1


	//   ....[6]....
        /*0cf8*/ 	.word	0x00000380
        /*0cfc*/ 	.word	0x000000ff
        /*0d00*/ 	.word	0x00000018
        /*0d04*/ 	.short	0x0100
        /*0d06*/ 	.byte	0x09
	.zero		1


	//   ....[7]....
        /*0d08*/ 	.word	0x00000390
        /*0d0c*/ 	.word	0x000000ff
        /*0d10*/ 	.word	0x00000038
        /*0d14*/ 	.short	0x0100
        /*0d16*/ 	.byte	0x09
	.zero		1


	//   ....[8]....
        /*0d18*/ 	.word	0x00000770
        /*0d1c*/ 	.word	0x000000ff
        /*0d20*/ 	.word	0x00000050
        /*0d24*/ 	.short	0x0100
        /*0d26*/ 	.byte	0x06
	.zero		1


	//   ....[9]....
        /*0d28*/ 	.word	0x000007e0
        /*0d2c*/ 	.word	0x000000ff
        /*0d30*/ 	.word	0x00000058
        /*0d34*/ 	.short	0x0100
        /*0d36*/ 	.byte	0x06
	.zero		1


	//   ....[10]....
        /*0d38*/ 	.word	0x00001dc0
        /*0d3c*/ 	.word	0x000000ff
        /*0d40*/ 	.word	0x00000000
        /*0d44*/ 	.short	0x010a
        /*0d46*/ 	.byte	0x06
	.zero		1


	//   ....[11]....
        /*0d48*/ 	.word	0x00001e00
        /*0d4c*/ 	.word	0x000000ff
        /*0d50*/ 	.word	0x00000000
        /*0d54*/ 	.short	0x010a
        /*0d56*/ 	.byte	0x06
	.zero		1


	//   ....[12]....
        /*0d58*/ 	.word	0x000030d0
        /*0d5c*/ 	.word	0x000000ff
        /*0d60*/ 	.word	0x00000000
        /*0d64*/ 	.short	0x010a
        /*0d66*/ 	.byte	0x09
	.zero		1


	//   ....[13]....
        /*0d68*/ 	.word	0x00003110
        /*0d6c*/ 	.word	0x000000ff
        /*0d70*/ 	.word	0x00000000
        /*0d74*/ 	.short	0x010a
        /*0d76*/ 	.byte	0x09
	.zero		1


	//   ....[14]....
        /*0d78*/ 	.word	0x00004250
        /*0d7c*/ 	.word	0x000000e5
        /*0d80*/ 	.word	0x00000000
        /*0d84*/ 	.short	0x0101
        /*0d86*/ 	.byte	0x3f
	.zero		1


	//   ....[15]....
        /*0d88*/ 	.word	0x00005460
        /*0d8c*/ 	.word	0x00000018
        /*0d90*/ 	.word	0x00000000
        /*0d94*/ 	.short	0x0101
        /*0d96*/ 	.byte	0x3f
	.zero		1


	//   ....[16]....
        /*0d98*/ 	.word	0x0000f680
        /*0d9c*/ 	.word	0x00000005
        /*0da0*/ 	.word	0x00000020
        /*0da4*/ 	.short	0x010a
        /*0da6*/ 	.byte	0x3f
	.zero		1


	//   ....[17]....
        /*0da8*/ 	.word	0x0000fab0
        /*0dac*/ 	.word	0x00000002
        /*0db0*/ 	.word	0x00000058
        /*0db4*/ 	.short	0x0101
        /*0db6*/ 	.byte	0x3f
	.zero		1


	//   ....[18]....
        /*0db8*/ 	.word	0x000101e0
        /*0dbc*/ 	.word	0x00000005
        /*0dc0*/ 	.word	0x00000000
        /*0dc4*/ 	.short	0x010a
        /*0dc6*/ 	.byte	0x3f
	.zero		1


	//   ....[19]....
        /*0dc8*/ 	.word	0x00010260
        /*0dcc*/ 	.word	0x00000007
        /*0dd0*/ 	.word	0x00000000
        /*0dd4*/ 	.short	0x010a
        /*0dd6*/ 	.byte	0x3f
	.zero		1


	//   ....[20]....
        /*0dd8*/ 	.word	0x000102f0
        /*0ddc*/ 	.word	0x00000006
        /*0de0*/ 	.word	0x00000000
        /*0de4*/ 	.short	0x010a
        /*0de6*/ 	.byte	0x3f
	.zero		1


	//   ....[21]....
        /*0de8*/ 	.word	0x00010380
        /*0dec*/ 	.word	0x00000003
        /*0df0*/ 	.word	0x00000000
        /*0df4*/ 	.short	0x010a
        /*0df6*/ 	.byte	0x3f
	.zero		1


	//   ....[22]....
        /*0df8*/ 	.word	0x000103f0
        /*0dfc*/ 	.word	0x00000003
        /*0e00*/ 	.word	0x00000000
        /*0e04*/ 	.short	0x010a
        /*0e06*/ 	.byte	0x3f
	.zero		1


	//   ....[23]....
        /*0e08*/ 	.word	0x00010460
        /*0e0c*/ 	.word	0x00000000
        /*0e10*/ 	.word	0x00000000
        /*0e14*/ 	.short	0x010a
        /*0e16*/ 	.byte	0x3f
	.zero		1


	//   ....[24]....
        /*0e18*/ 	.word	0x00010540
        /*0e1c*/ 	.word	0x00000005
        /*0e20*/ 	.word	0x00000020
        /*0e24*/ 	.short	0x010a
        /*0e26*/ 	.byte	0x3f
	.zero		1


	//   ....[25]....
        /*0e28*/ 	.word	0x00010610
        /*0e2c*/ 	.word	0x00000005
        /*0e30*/ 	.word	0x00000000
        /*0e34*/ 	.short	0x010a
        /*0e36*/ 	.byte	0x3f
	.zero		1


	//   ....[26]....
        /*0e38*/ 	.word	0x00010660
        /*0e3c*/ 	.word	0x00000007
        /*0e40*/ 	.word	0x00000000
        /*0e44*/ 	.short	0x010a
        /*0e46*/ 	.byte	0x3f
	.zero		1


	//   ....[27]....
        /*0e48*/ 	.word	0x000106b0
        /*0e4c*/ 	.word	0x00000006
        /*0e50*/ 	.word	0x00000000
        /*0e54*/ 	.short	0x010a
        /*0e56*/ 	.byte	0x3f
	.zero		1


	//----- nvinfo : EIATTR_NUM_MBARRIERS
	.align		4
.L_30:
        /*0e58*/ 	.byte	0x03, 0x38
        /*0e5a*/ 	.short	0x000a


	//----- nvinfo : EIATTR_EXIT_INSTR_OFFSETS
	.align		4
        /*0e5c*/ 	.byte	0x04, 0x1c
        /*0e5e*/ 	.short	(.L_32 - .L_31)


	//   ....[0]....
.L_31:
        /*0e60*/ 	.word	0x000009d0


	//   ....[1]....
        /*0e64*/ 	.word	0x00001260


	//   ....[2]....
        /*0e68*/ 	.word	0x0000ed60


	//   ....[3]....
        /*0e6c*/ 	.word	0x0000f2f0


	//   ....[4]....
        /*0e70*/ 	.word	0x000103d0


	//----- nvinfo : EIATTR_MAX_THREADS
	.align		4
.L_32:
        /*0e74*/ 	.byte	0x04, 0x05
        /*0e76*/ 	.short	(.L_34 - .L_33)
.L_33:
        /*0e78*/ 	.word	0x00000180
        /*0e7c*/ 	.word	0x00000001
        /*0e80*/ 	.word	0x00000001


	//----- nvinfo : EIATTR_CRS_STACK_SIZE
	.align		4
.L_34:
        /*0e84*/ 	.byte	0x04, 0x1e
        /*0e86*/ 	.short	(.L_36 - .L_35)
.L_35:
        /*0e88*/ 	.word	0x00000000


	//----- nvinfo : EIATTR_CBANK_PARAM_SIZE
	.align		4
.L_36:
        /*0e8c*/ 	.byte	0x03, 0x19
        /*0e8e*/ 	.short	0x0470


	//----- nvinfo : EIATTR_PARAM_CBANK
	.align		4
        /*0e90*/ 	.byte	0x04, 0x0a
        /*0e92*/ 	.short	(.L_38 - .L_37)
	.align		4
.L_37:
        /*0e94*/ 	.word	index@(.nv.constant0._ZN7cutlass13device_kernelINS_4gemm6kernel13GemmUniversalIN4cute5tupleIJiiiiEEENS1_10collective13CollectiveMmaINS1_37MainloopSm90TmaGmmaWarpSpecializedFP8ILi4ENS5_IJNS4_1CILi2EEENSA_ILi1EEESC_EEENS1_35KernelTmaWarpSpecializedCooperativeEEENS5_IJNSA_ILi128EEENSA_ILi256EEESG_EEENS_12float_e4m3_tENS5_IJlSC_lEEESJ_SK_NS4_8TiledMMAINS4_8MMA_AtomIJNS4_4SM904GMMA31MMA_64x256x32_F32E4M3E4M3_SS_TNILNSO_7ScaleInE1ELSQ_1EEEEEENS4_6LayoutISD_NS5_IJSC_NSA_ILi0EEESU_EEEEENS5_IJNS4_10UnderscoreESX_SX_EEEEENS4_13SM90_TMA_LOADENS4_14ComposedLayoutINS4_7SwizzleILi3ELi4ELi3EEENS4_18smem_ptr_flag_bitsILi8EEENST_INS5_IJNSA_ILi8EEESG_EEENS5_IJSG_SC_EEEEEEEvNS4_8identityENS4_23SM90_TMA_LOAD_MULTICASTES1A_vS1B_EENS_8epilogue10collective6detail29Sm90TmaWarpSpecializedAdapterINS1F_15DefaultEpilogueISJ_SK_SK_NS1E_6thread17LinearCombinationISJ_Li1EffLNS1J_9ScaleType4KindE0ELNS_15FloatRoundStyleE2ESJ_EENS1_15EpilogueDefaultEEEEEvvEEEEvNT_6ParamsE)
        /*0e98*/ 	.short	0x0210
        /*0e9a*/ 	.short	0x0470


	//----- nvinfo : EIATTR_SW_WAR
	.align		4
.L_38:
        /*0e9c*/ 	.byte	0x04, 0x36
        /*0e9e*/ 	.short	(.L_40 - .L_39)
.L_39:
        /*0ea0*/ 	.word	0x00000008
.L_40:


//--------------------- .nv.callgraph             --------------------------
	.section	.nv.callgraph,"",@"SHT_CUDA_CALLGRAPH"
	.align	4
	.sectionentsize	8
	.align		4
        /*0000*/ 	.word	0x00000000
	.align		4
        /*0004*/ 	.word	0xffffffff
	.align		4
        /*0008*/ 	.word	0x00000000
	.align		4
        /*000c*/ 	.word	0xfffffffe
	.align		4
        /*0010*/ 	.word	0x00000000
	.align		4
        /*0014*/ 	.word	0xfffffffd
	.align		4
        /*0018*/ 	.word	0x00000000
	.align		4
        /*001c*/ 	.word	0xfffffffc


//--------------------- .nv.constant4             --------------------------
	.section	.nv.constant4,"a",@progbits
	.align	8
	.align		8
.nv.constant4:
        /*0000*/ 	.dword	_ZN39_INTERNAL_8f340ec5_4_k_cu_47299c2e_48904cuda3std3__45__cpo5beginE
	.align		8
        /*0008*/ 	.dword	_ZN39_INTERNAL_8f340ec5_4_k_cu_47299c2e_48904cuda3std3__45__cpo3endE
	.align		8
        /*0010*/ 	.dword	_ZN39_INTERNAL_8f340ec5_4_k_cu_47299c2e_48904cuda3std3__45__cpo6cbeginE
	.align		8
        /*0018*/ 	.dword	_ZN39_INTERNAL_8f340ec5_4_k_cu_47299c2e_48904cuda3std3__45__cpo4cendE
	.align		8
        /*0020*/ 	.dword	_ZN39_INTERNAL_8f340ec5_4_k_cu_47299c2e_48904cuda3std3__441_GLOBAL__N__8f340ec5_4_k_cu_47299c2e_48906ignoreE
	.align		8
        /*0028*/ 	.dword	_ZN39_INTERNAL_8f340ec5_4_k_cu_47299c2e_48904cuda3std3__419piecewise_constructE
	.align		8
        /*0030*/ 	.dword	_ZN39_INTERNAL_8f340ec5_4_k_cu_47299c2e_48904cuda3std3__48in_placeE
	.align		8
        /*0038*/ 	.dword	_ZN39_INTERNAL_8f340ec5_4_k_cu_47299c2e_48904cuda3std6ranges3__45__cpo4swapE
	.align		8
        /*0040*/ 	.dword	_ZN39_INTERNAL_8f340ec5_4_k_cu_47299c2e_48904cuda3std6ranges3__45__cpo9iter_moveE
	.align		8
        /*0048*/ 	.dword	_ZN39_INTERNAL_8f340ec5_4_k_cu_47299c2e_48904cute7productE
	.align		8
        /*0050*/ 	.dword	_ZN39_INTERNAL_8f340ec5_4_k_cu_47299c2e_48904cute1_E


//--------------------- .text._ZN7cutlass13device_kernelINS_4gemm6kernel13GemmUniversalIN4cute5tupleIJiiiiEEENS1_10collective13CollectiveMmaINS1_37MainloopSm90TmaGmmaWarpSpecializedFP8ILi4ENS5_IJNS4_1CILi2EEENSA_ILi1EEESC_EEENS1_35KernelTmaWarpSpecializedCooperativeEEENS5_IJNSA_ILi128EEENSA_ILi256EEESG_EEENS_12float_e4m3_tENS5_IJlSC_lEEESJ_SK_NS4_8TiledMMAINS4_8MMA_AtomIJNS4_4SM904GMMA31MMA_64x256x32_F32E4M3E4M3_SS_TNILNSO_7ScaleInE1ELSQ_1EEEEEENS4_6LayoutISD_NS5_IJSC_NSA_ILi0EEESU_EEEEENS5_IJNS4_10UnderscoreESX_SX_EEEEENS4_13SM90_TMA_LOADENS4_14ComposedLayoutINS4_7SwizzleILi3ELi4ELi3EEENS4_18smem_ptr_flag_bitsILi8EEENST_INS5_IJNSA_ILi8EEESG_EEENS5_IJSG_SC_EEEEEEEvNS4_8identityENS4_23SM90_TMA_LOAD_MULTICASTES1A_vS1B_EENS_8epilogue10collective6detail29Sm90TmaWarpSpecializedAdapterINS1F_15DefaultEpilogueISJ_SK_SK_NS1E_6thread17LinearCombinationISJ_Li1EffLNS1J_9ScaleType4KindE0ELNS_15FloatRoundStyleE2ESJ_EENS1_15EpilogueDefaultEEEEEvvEEEEvNT_6ParamsE --------------------------
	.section	.text._ZN7cutlass13device_kernelINS_4gemm6kernel13GemmUniversalIN4cute5tupleIJiiiiEEENS1_10collective13CollectiveMmaINS1_37MainloopSm90TmaGmmaWarpSpecializedFP8ILi4ENS5_IJNS4_1CILi2EEENSA_ILi1EEESC_EEENS1_35KernelTmaWarpSpecializedCooperativeEEENS5_IJNSA_ILi128EEENSA_ILi256EEESG_EEENS_12float_e4m3_tENS5_IJlSC_lEEESJ_SK_NS4_8TiledMMAINS4_8MMA_AtomIJNS4_4SM904GMMA31MMA_64x256x32_F32E4M3E4M3_SS_TNILNSO_7ScaleInE1ELSQ_1EEEEEENS4_6LayoutISD_NS5_IJSC_NSA_ILi0EEESU_EEEEENS5_IJNS4_10UnderscoreESX_SX_EEEEENS4_13SM90_TMA_LOADENS4_14ComposedLayoutINS4_7SwizzleILi3ELi4ELi3EEENS4_18smem_ptr_flag_bitsILi8EEENST_INS5_IJNSA_ILi8EEESG_EEENS5_IJSG_SC_EEEEEEEvNS4_8identityENS4_23SM90_TMA_LOAD_MULTICASTES1A_vS1B_EENS_8epilogue10collective6detail29Sm90TmaWarpSpecializedAdapterINS1F_15DefaultEpilogueISJ_SK_SK_NS1E_6thread17LinearCombinationISJ_Li1EffLNS1J_9ScaleType4KindE0ELNS_15FloatRoundStyleE2ESJ_EENS1_15EpilogueDefaultEEEEEvvEEEEvNT_6ParamsE,"ax",@progbits
	.align	128
.text._ZN7cutlass13device_kernelINS_4gemm6kernel13GemmUniversalIN4cute5tupleIJiiiiEEENS1_10collective13CollectiveMmaINS1_37MainloopSm90TmaGmmaWarpSpecializedFP8ILi4ENS5_IJNS4_1CILi2EEENSA_ILi1EEESC_EEENS1_35KernelTmaWarpSpecializedCooperativeEEENS5_IJNSA_ILi128EEENSA_ILi256EEESG_EEENS_12float_e4m3_tENS5_IJlSC_lEEESJ_SK_NS4_8TiledMMAINS4_8MMA_AtomIJNS4_4SM904GMMA31MMA_64x256x32_F32E4M3E4M3_SS_TNILNSO_7ScaleInE1ELSQ_1EEEEEENS4_6LayoutISD_NS5_IJSC_NSA_ILi0EEESU_EEEEENS5_IJNS4_10UnderscoreESX_SX_EEEEENS4_13SM90_TMA_LOADENS4_14ComposedLayoutINS4_7SwizzleILi3ELi4ELi3EEENS4_18smem_ptr_flag_bitsILi8EEENST_INS5_IJNSA_ILi8EEESG_EEENS5_IJSG_SC_EEEEEEEvNS4_8identityENS4_23SM90_TMA_LOAD_MULTICASTES1A_vS1B_EENS_8epilogue10collective6detail29Sm90TmaWarpSpecializedAdapterINS1F_15DefaultEpilogueISJ_SK_SK_NS1E_6thread17LinearCombinationISJ_Li1EffLNS1J_9ScaleType4KindE0ELNS_15FloatRoundStyleE2ESJ_EENS1_15EpilogueDefaultEEEEEvvEEEEvNT_6ParamsE:
        .type           _ZN7cutlass13device_kernelINS_4gemm6kernel13GemmUniversalIN4cute5tupleIJiiiiEEENS1_10collective13CollectiveMmaINS1_37MainloopSm90TmaGmmaWarpSpecializedFP8ILi4ENS5_IJNS4_1CILi2EEENSA_ILi1EEESC_EEENS1_35KernelTmaWarpSpecializedCooperativeEEENS5_IJNSA_ILi128EEENSA_ILi256EEESG_EEENS_12float_e4m3_tENS5_IJlSC_lEEESJ_SK_NS4_8TiledMMAINS4_8MMA_AtomIJNS4_4SM904GMMA31MMA_64x256x32_F32E4M3E4M3_SS_TNILNSO_7ScaleInE1ELSQ_1EEEEEENS4_6LayoutISD_NS5_IJSC_NSA_ILi0EEESU_EEEEENS5_IJNS4_10UnderscoreESX_SX_EEEEENS4_13SM90_TMA_LOADENS4_14ComposedLayoutINS4_7SwizzleILi3ELi4ELi3EEENS4_18smem_ptr_flag_bitsILi8EEENST_INS5_IJNSA_ILi8EEESG_EEENS5_IJSG_SC_EEEEEEEvNS4_8identityENS4_23SM90_TMA_LOAD_MULTICASTES1A_vS1B_EENS_8epilogue10collective6detail29Sm90TmaWarpSpecializedAdapterINS1F_15DefaultEpilogueISJ_SK_SK_NS1E_6thread17LinearCombinationISJ_Li1EffLNS1J_9ScaleType4KindE0ELNS_15FloatRoundStyleE2ESJ_EENS1_15EpilogueDefaultEEEEEvvEEEEvNT_6ParamsE,@function
        .size           _ZN7cutlass13device_kernelINS_4gemm6kernel13GemmUniversalIN4cute5tupleIJiiiiEEENS1_10collective13CollectiveMmaINS1_37MainloopSm90TmaGmmaWarpSpecializedFP8ILi4ENS5_IJNS4_1CILi2EEENSA_ILi1EEESC_EEENS1_35KernelTmaWarpSpecializedCooperativeEEENS5_IJNSA_ILi128EEENSA_ILi256EEESG_EEENS_12float_e4m3_tENS5_IJlSC_lEEESJ_SK_NS4_8TiledMMAINS4_8MMA_AtomIJNS4_4SM904GMMA31MMA_64x256x32_F32E4M3E4M3_SS_TNILNSO_7ScaleInE1ELSQ_1EEEEEENS4_6LayoutISD_NS5_IJSC_NSA_ILi0EEESU_EEEEENS5_IJNS4_10UnderscoreESX_SX_EEEEENS4_13SM90_TMA_LOADENS4_14ComposedLayoutINS4_7SwizzleILi3ELi4ELi3EEENS4_18smem_ptr_flag_bitsILi8EEENST_INS5_IJNSA_ILi8EEESG_EEENS5_IJSG_SC_EEEEEEEvNS4_8identityENS4_23SM90_TMA_LOAD_MULTICASTES1A_vS1B_EENS_8epilogue10collective6detail29Sm90TmaWarpSpecializedAdapterINS1F_15DefaultEpilogueISJ_SK_SK_NS1E_6thread17LinearCombinationISJ_Li1EffLNS1J_9ScaleType4KindE0ELNS_15FloatRoundStyleE2ESJ_EENS1_15EpilogueDefaultEEEEEvvEEEEvNT_6ParamsE,(.L_x_332 - _ZN7cutlass13device_kernelINS_4gemm6kernel13GemmUniversalIN4cute5tupleIJiiiiEEENS1_10collective13CollectiveMmaINS1_37MainloopSm90TmaGmmaWarpSpecializedFP8ILi4ENS5_IJNS4_1CILi2EEENSA_ILi1EEESC_EEENS1_35KernelTmaWarpSpecializedCooperativeEEENS5_IJNSA_ILi128EEENSA_ILi256EEESG_EEENS_12float_e4m3_tENS5_IJlSC_lEEESJ_SK_NS4_8TiledMMAINS4_8MMA_AtomIJNS4_4SM904GMMA31MMA_64x256x32_F32E4M3E4M3_SS_TNILNSO_7ScaleInE1ELSQ_1EEEEEENS4_6LayoutISD_NS5_IJSC_NSA_ILi0EEESU_EEEEENS5_IJNS4_10UnderscoreESX_SX_EEEEENS4_13SM90_TMA_LOADENS4_14ComposedLayoutINS4_7SwizzleILi3ELi4ELi3EEENS4_18smem_ptr_flag_bitsILi8EEENST_INS5_IJNSA_ILi8EEESG_EEENS5_IJSG_SC_EEEEEEEvNS4_8identityENS4_23SM90_TMA_LOAD_MULTICASTES1A_vS1B_EENS_8epilogue10collective6detail29Sm90TmaWarpSpecializedAdapterINS1F_15DefaultEpilogueISJ_SK_SK_NS1E_6thread17LinearCombinationISJ_Li1EffLNS1J_9ScaleType4KindE0ELNS_15FloatRoundStyleE2ESJ_EENS1_15EpilogueDefaultEEEEEvvEEEEvNT_6ParamsE)
        .other          _ZN7cutlass13device_kernelINS_4gemm6kernel13GemmUniversalIN4cute5tupleIJiiiiEEENS1_10collective13CollectiveMmaINS1_37MainloopSm90TmaGmmaWarpSpecializedFP8ILi4ENS5_IJNS4_1CILi2EEENSA_ILi1EEESC_EEENS1_35KernelTmaWarpSpecializedCooperativeEEENS5_IJNSA_ILi128EEENSA_ILi256EEESG_EEENS_12float_e4m3_tENS5_IJlSC_lEEESJ_SK_NS4_8TiledMMAINS4_8MMA_AtomIJNS4_4SM904GMMA31MMA_64x256x32_F32E4M3E4M3_SS_TNILNSO_7ScaleInE1ELSQ_1EEEEEENS4_6LayoutISD_NS5_IJSC_NSA_ILi0EEESU_EEEEENS5_IJNS4_10UnderscoreESX_SX_EEEEENS4_13SM90_TMA_LOADENS4_14ComposedLayoutINS4_7SwizzleILi3ELi4ELi3EEENS4_18smem_ptr_flag_bitsILi8EEENST_INS5_IJNSA_ILi8EEESG_EEENS5_IJSG_SC_EEEEEEEvNS4_8identityENS4_23SM90_TMA_LOAD_MULTICASTES1A_vS1B_EENS_8epilogue10collective6detail29Sm90TmaWarpSpecializedAdapterINS1F_15DefaultEpilogueISJ_SK_SK_NS1E_6thread17LinearCombinationISJ_Li1EffLNS1J_9ScaleType4KindE0ELNS_15FloatRoundStyleE2ESJ_EENS1_15EpilogueDefaultEEEEEvvEEEEvNT_6ParamsE,@"STO_CUDA_ENTRY STV_DEFAULT"
_ZN7cutlass13device_kernelINS_4gemm6kernel13GemmUniversalIN4cute5tupleIJiiiiEEENS1_10collective13CollectiveMmaINS1_37MainloopSm90TmaGmmaWarpSpecializedFP8ILi4ENS5_IJNS4_1CILi2EEENSA_ILi1EEESC_EEENS1_35KernelTmaWarpSpecializedCooperativeEEENS5_IJNSA_ILi128EEENSA_ILi256EEESG_EEENS_12float_e4m3_tENS5_IJlSC_lEEESJ_SK_NS4_8TiledMMAINS4_8MMA_AtomIJNS4_4SM904GMMA31MMA_64x256x32_F32E4M3E4M3_SS_TNILNSO_7ScaleInE1ELSQ_1EEEEEENS4_6LayoutISD_NS5_IJSC_NSA_ILi0EEESU_EEEEENS5_IJNS4_10UnderscoreESX_SX_EEEEENS4_13SM90_TMA_LOADENS4_14ComposedLayoutINS4_7SwizzleILi3ELi4ELi3EEENS4_18smem_ptr_flag_bitsILi8EEENST_INS5_IJNSA_ILi8EEESG_EEENS5_IJSG_SC_EEEEEEEvNS4_8identityENS4_23SM90_TMA_LOAD_MULTICASTES1A_vS1B_EENS_8epilogue10collective6detail29Sm90TmaWarpSpecializedAdapterINS1F_15DefaultEpilogueISJ_SK_SK_NS1E_6thread17LinearCombinationISJ_Li1EffLNS1J_9ScaleType4KindE0ELNS_15FloatRoundStyleE2ESJ_EENS1_15EpilogueDefaultEEEEEvvEEEEvNT_6ParamsE:
[----:B------:R-:W0:Y:S02]  /*0000*/  LDC R1, c[0x0][0x28] ;  /* 0x00000a00ff017b82 */ /* 0x000e240000000800 */
[----:B0-----:R-:W-:Y:S01]  /*0010*/  VIADD R1, R1, 0xffffff08 ;  /* 0xffffff0801017836 */ /* 0x001fe20000000000 */
[----:B------:R-:W0:Y:S01]  /*0020*/  S2R R4, SR_TID.X ;  /* 0x0000000000047919 */ /* 0x000e220000002100 */
[----:B------:R-:W-:Y:S01]  /*0030*/  ELECT P0, URZ, PT ;  /* 0x00000000003f782f */ /* 0x000fe20003800000 */
[----:B------:R-:W-:Y:S01]  /*0040*/  BSSY B0, `(.L_x_0) ;  /* 0x0000015000007945 */ /* 0x000fe20003800000 */
[--C-:B0-----:R-:W-:Y:S02]  /*0050*/  SHF.R.U32.HI R0, RZ, 0x5, R4.reuse ;  /* 0x00000005ff007819 */ /* 0x101fe40000011604 */
[----:B------:R-:W-:-:S03]  /*0060*/  SHF.R.U32.HI R2, RZ, 0x7, R4 ;  /* 0x00000007ff027819 */ /* 0x000fc60000011604 */
[----:B------:R-:W0:Y:S04]  /*0070*/  SHFL.IDX PT, R3, R0, RZ, 0x1f ;  /* 0x00001fff00037589 */ /* 0x000e2800000e0000 */
[----:B------:R-:W1:Y:S01]  /*0080*/  SHFL.IDX PT, R2, R2, RZ, 0x1f ;  /* 0x00001fff02027589 */ /* 0x000e6200000e0000 */
[----:B0-----:R-:W-:Y:S02]  /*0090*/  R2UR UR4, R3 ;  /* 0x00000000030472ca */ /* 0x001fe400000e0000 */
[----:B-1----:R-:W-:-:S11]  /*00a0*/  R2UR UR6, R2 ;  /* 0x00000000020672ca */ /* 0x002fd600000e0000 */
[----:B------:R-:W-:Y:S02]  /*00b0*/  USHF.R.S32.HI UR5, URZ, 0x1f, UR4 ;  /* 0x0000001f3f057899 */ /* 0x000fe40008011404 */
[----:B------:R-:W-:Y:S02]  /*00c0*/  ISETP.NE.OR P0, PT, RZ, UR4, !P0 ;  /* 0x00000004ff007c0c */ /* 0x000fe4000c705670 */
[----:B------:R-:W-:-:S04]  /*00d0*/  ULEA.HI UR5, UR5, UR4, URZ, 0x2 ;  /* 0x0000000405057291 */ /* 0x000fc8000f8f103f */
[----:B------:R-:W-:-:S04]  /*00e0*/  ULOP3.LUT UR5, UR5, 0xfffffffc, URZ, 0xc0, !UPT ;  /* 0xfffffffc05057892 */ /* 0x000fc8000f8ec03f */
[----:B------:R-:W-:-:S03]  /*00f0*/  UIADD3 UR8, UR4, -UR5, URZ ;  /* 0x8000000504087290 */ /* 0x000fc6000fffe03f */
[----:B------:R-:W-:Y:S09]  /*0100*/  @P0 BRA `(.L_x_1) ;  /* 0x0000000000200947 */ /* 0x000ff20003800000 */
[----:B------:R-:W-:Y:S02]  /*0110*/  ULDC.64 UR4, c[0x0][0x198] ;  /* 0x0000660000047ab9 */ /* 0x000fe40000000a00 */
[----:B------:R-:W-:Y:S02]  /*0120*/  UIADD3 UR10, UP0, UR4, 0xf0, URZ ;  /* 0x000000f0040a7890 */ /* 0x000fe4000ff1e03f */
[----:B------:R-:W-:Y:S02]  /*0130*/  UIADD3 UR4, UP1, UR4, 0x1f0, URZ ;  /* 0x000001f004047890 */ /* 0x000fe4000ff3e03f */
[----:B------:R-:W-:Y:S02]  /*0140*/  UIADD3.X UR11, URZ, UR5, URZ, UP0, !UPT ;  /* 0x000000053f0b7290 */ /* 0x000fe400087fe43f */
[----:B------:R-:W-:-:S07]  /*0150*/  UIADD3.X UR5, URZ, UR5, URZ, UP1, !UPT ;  /* 0x000000053f057290 */ /* 0x000fce0008ffe43f */
[----:B------:R0:W-:Y:S02]  /*0160*/  UTMACCTL.PF [UR10] ;  /* 0x000000000a0079b9 */ /* 0x0001e40008040000 */
[----:B------:R0:W-:Y:S02]  /*0170*/  UTMACCTL.PF [UR4] ;  /* 0x00000000040079b9 */ /* 0x0001e40008040000 */
[----:B0-----:R-:W-:Y:S01]  /*0180*/  NOP ;  /* 0x0000000000007918 */ /* 0x001fe20000000000 */
.L_x_1:
[----:B------:R-:W-:Y:S05]  /*0190*/  BSYNC B0 ;  /* 0x0000000000007941 */ /* 0x000fea0003800000 */
.L_x_0:
[----:B------:R-:W0:Y:S01]  /*01a0*/  SHFL.IDX PT, R3, R0, RZ, 0x1f ;  /* 0x00001fff00037589 */ /* 0x000e2200000e0000 */
[----:B------:R-:W-:Y:S01]  /*01b0*/  UISETP.NE.AND UP0, UPT, UR8, 0x3, UPT ;  /* 0x000000030800788c */ /* 0x000fe2000bf05270 */
[----:B------:R-:W-:Y:S01]  /*01c0*/  ISETP.NE.AND P1, PT, RZ, UR6, PT ;  /* 0x00000006ff007c0c */ /* 0x000fe2000bf25270 */
[----:B------:R-:W-:Y:S02]  /*01d0*/  UIADD3 UR10, UR6, -0x1, URZ ;  /* 0xffffffff060a7890 */ /* 0x000fe4000fffe03f */
[----:B------:R-:W-:Y:S02]  /*01e0*/  UISETP.EQ.OR UP0, UPT, UR8, URZ, !UP0 ;  /* 0x0000003f0800728c */ /* 0x000fe4000c702670 */
[----:B------:R-:W-:Y:S02]  /*01f0*/  UISETP.GE.U32.AND UP1, UPT, UR10, 0x2, UPT ;  /* 0x000000020a00788c */ /* 0x000fe4000bf26070 */
[----:B------:R-:W-:-:S04]  /*0200*/  UISETP.EQ.AND UP0, UPT, UR6, URZ, UP0 ;  /* 0x0000003f0600728c */ /* 0x000fc80008702270 */
[----:B------:R-:W-:-:S04]  /*0210*/  USEL UR13, URZ, 0x1, !UP0 ;  /* 0x000000013f0d7887 */ /* 0x000fc8000c000000 */
[----:B------:R-:W-:Y:S01]  /*0220*/  USEL UR13, UR13, 0x2, UP1 ;  /* 0x000000020d0d7887 */ /* 0x000fe20008800000 */
[----:B0-----:R-:W-:-:S13]  /*0230*/  ISETP.NE.AND P0, PT, R3, RZ, PT ;  /* 0x000000ff0300720c */ /* 0x001fda0003f05270 */
[----:B------:R-:W-:Y:S05]  /*0240*/  @P0 BRA `(.L_x_2) ;  /* 0x0000000000580947 */ /* 0x000fea0003800000 */
[----:B------:R-:W0:Y:S01]  /*0250*/  S2UR UR9, SR_CgaCtaId ;  /* 0x00000000000979c3 */ /* 0x000e220000008800 */
[----:B------:R-:W-:Y:S01]  /*0260*/  UMOV UR4, 0x400 ;  /* 0x0000040000047882 */ /* 0x000fe20000000000 */
[----:B------:R-:W-:Y:S01]  /*0270*/  UMOV UR5, 0x1 ;  /* 0x0000000100057882 */ /* 0x000fe20000000000 */
[----:B------:R-:W-:Y:S01]  /*0280*/  UMOV UR6, 0x4 ;  /* 0x0000000400067882 */ /* 0x000fe20000000000 */
[----:B------:R-:W-:Y:S01]  /*0290*/  ELECT P0, URZ, PT ;  /* 0x00000000003f782f */ /* 0x000fe20003800000 */
[----:B------:R-:W-:-:S04]  /*02a0*/  UIADD3 UR6, -UR6, 0x100000, URZ ;  /* 0x0010000006067890 */ /* 0x000fc8000fffe13f */
[----:B------:R-:W-:Y:S02]  /*02b0*/  USHF.L.U32 UR7, UR6, 0xb, URZ ;  /* 0x0000000b06077899 */ /* 0x000fe4000800063f */
[----:B------:R-:W-:Y:S02]  /*02c0*/  USHF.L.U32 UR6, UR6, 0x1, URZ ;  /* 0x0000000106067899 */ /* 0x000fe4000800063f */
[----:B0-----:R-:W-:Y:S02]  /*02d0*/  ULEA UR9, UR9, UR4, 0x18 ;  /* 0x0000000409097291 */ /* 0x001fe4000f8ec03f */
[----:B------:R-:W-:-:S04]  /*02e0*/  UIADD3 UR4, -UR5, 0x100000, URZ ;  /* 0x0010000005047890 */ /* 0x000fc8000fffe13f */
[----:B------:R-:W-:Y:S02]  /*02f0*/  USHF.L.U32 UR5, UR4, 0xb, URZ ;  /* 0x0000000b04057899 */ /* 0x000fe4000800063f */
[----:B------:R-:W-:Y:S01]  /*0300*/  USHF.L.U32 UR4, UR4, 0x1, URZ ;  /* 0x0000000104047899 */ /* 0x000fe2000800063f */
[----:B------:R-:W0:Y:S11]  /*0310*/  FENCE.VIEW.ASYNC.S ;  /* 0x00000000000073c6 */ /* 0x000e360000000000 */
[----:B0-----:R0:W1:Y:S01]  /*0320*/  SYNCS.EXCH.64 URZ, [UR9], UR4 ;  /* 0x00000004093f75b2 */ /* 0x0010620008000100 */
[----:B------:R0:W2:Y:S01]  /*0330*/  SYNCS.EXCH.64 URZ, [UR9+0x20], UR6 ;  /* 0x00002006093f75b2 */ /* 0x0000a20008000100 */
[----:B------:R0:W3:Y:S01]  /*0340*/  SYNCS.EXCH.64 URZ, [UR9+0x8], UR4 ;  /* 0x00000804093f75b2 */ /* 0x0000e20008000100 */
[----:B------:R0:W4:Y:S01]  /*0350*/  SYNCS.EXCH.64 URZ, [UR9+0x28], UR6 ;  /* 0x00002806093f75b2 */ /* 0x0001220008000100 */
[----:B------:R0:W0:Y:S01]  /*0360*/  SYNCS.EXCH.64 URZ, [UR9+0x10], UR4 ;  /* 0x00001004093f75b2 */ /* 0x0000220008000100 */
[----:B------:R0:W0:Y:S01]  /*0370*/  SYNCS.EXCH.64 URZ, [UR9+0x30], UR6 ;  /* 0x00003006093f75b2 */ /* 0x0000220008000100 */
[----:B------:R0:W0:Y:S01]  /*0380*/  SYNCS.EXCH.64 URZ, [UR9+0x18], UR4 ;  /* 0x00001804093f75b2 */ /* 0x0000220008000100 */
[----:B------:R0:W0:Y:S01]  /*0390*/  SYNCS.EXCH.64 URZ, [UR9+0x38], UR6 ;  /* 0x00003806093f75b2 */ /* 0x0000220008000100 */
[----:B------:R-:W-:Y:S01]  /*03a0*/  NOP ;  /* 0x0000000000007918 */ /* 0x000fe20000000000 */
.L_x_2:
[----:B------:R-:W-:Y:S01]  /*03b0*/  SHF.R.S32.HI R2, RZ, 0x1f, R4 ;  /* 0x0000001fff027819 */ /* 0x000fe20000011404 */
[----:B------:R-:W5:Y:S01]  /*03c0*/  SHFL.IDX PT, R0, R0, RZ, 0x1f ;  /* 0x00001fff00007589 */ /* 0x000f6200000e0000 */
[----:B0-----:R-:W0:Y:S01]  /*03d0*/  S2UR UR9, SR_CTAID.X ;  /* 0x00000000000979c3 */ /* 0x001e220000002500 */
[----:B------:R-:W-:Y:S02]  /*03e0*/  ELECT P0, URZ, PT ;  /* 0x00000000003f782f */ /* 0x000fe40003800000 */
[----:B------:R-:W-:Y:S01]  /*03f0*/  LEA.HI R2, R2, R4, RZ, 0x7 ;  /* 0x0000000402027211 */ /* 0x000fe200078f38ff */
[----:B------:R-:W-:Y:S01]  /*0400*/  ULDC UR4, c[0x0][0x150] ;  /* 0x0000540000047ab9 */ /* 0x000fe20000000800 */
[----:B------:R-:W-:Y:S01]  /*0410*/  SHF.R.S32.HI R6, RZ, 0x1f, R3 ;  /* 0x0000001fff067819 */ /* 0x000fe20000011403 */
[----:B------:R-:W-:Y:S01]  /*0420*/  NOP ;  /* 0x0000000000007918 */ /* 0x000fe20000000000 */
[----:B------:R-:W-:Y:S01]  /*0430*/  LOP3.LUT R2, R2, 0xffffff80, RZ, 0xc0, !PT ;  /* 0xffffff8002027812 */ /* 0x000fe200078ec0ff */
[----:B------:R-:W-:Y:S01]  /*0440*/  NOP ;  /* 0x0000000000007918 */ /* 0x000fe20000000000 */
[----:B------:R-:W-:Y:S01]  /*0450*/  LEA.HI R6, R6, R3, RZ, 0x2 ;  /* 0x0000000306067211 */ /* 0x000fe200078f10ff */
[----:B------:R-:W1:Y:S02]  /*0460*/  LDC R8, c[0x0][0x144] ;  /* 0x00005100ff087b82 */ /* 0x000e640000000800 */
[----:B------:R-:W-:Y:S01]  /*0470*/  IMAD.IADD R4, R4, 0x1, -R2 ;  /* 0x0000000104047824 */ /* 0x000fe200078e0a02 */
[----:B------:R-:W-:Y:S01]  /*0480*/  LOP3.LUT R6, R6, 0x3ffffffc, RZ, 0xc0, !PT ;  /* 0x3ffffffc06067812 */ /* 0x000fe200078ec0ff */
[----:B------:R-:W2:Y:S03]  /*0490*/  S2R R2, SR_CTAID.Y ;  /* 0x0000000000027919 */ /* 0x000ea60000002600 */
[----:B------:R-:W-:Y:S01]  /*04a0*/  SHF.R.S32.HI R5, RZ, 0x1f, R4 ;  /* 0x0000001fff057819 */ /* 0x000fe20000011404 */
[----:B------:R-:W-:Y:S01]  /*04b0*/  IMAD.IADD R6, R3, 0x1, -R6 ;  /* 0x0000000103067824 */ /* 0x000fe200078e0a06 */
[----:B------:R-:W3:Y:S02]  /*04c0*/  LDC R11, c[0x0][0x148] ;  /* 0x00005200ff0b7b82 */ /* 0x000ee40000000800 */
[----:B------:R-:W-:-:S02]  /*04d0*/  LEA.HI R5, R5, R4, RZ, 0x3 ;  /* 0x0000000405057211 */ /* 0x000fc400078f18ff */
[----:B-----5:R-:W-:Y:S02]  /*04e0*/  ISETP.NE.OR P0, PT, R0, RZ, !P0 ;  /* 0x000000ff0000720c */ /* 0x020fe40004705670 */
[--C-:B------:R-:W-:Y:S02]  /*04f0*/  SHF.R.S32.HI R0, RZ, 0x3, R5.reuse ;  /* 0x00000003ff007819 */ /* 0x100fe40000011405 */
[----:B------:R-:W-:Y:S02]  /*0500*/  SHF.R.S32.HI R5, RZ, 0x1f, R5 ;  /* 0x0000001fff057819 */ /* 0x000fe40000011405 */
[----:B0-----:R-:W-:Y:S02]  /*0510*/  I2FP.F32.U32 R7, UR9 ;  /* 0x0000000900077c45 */ /* 0x001fe40008201000 */
[----:B------:R-:W-:-:S03]  /*0520*/  LEA.HI R5, R5, R0, RZ, 0x2 ;  /* 0x0000000005057211 */ /* 0x000fc600078f10ff */
[----:B------:R-:W-:Y:S01]  /*0530*/  FMUL R7, R7, UR4 ;  /* 0x0000000407077c20 */ /* 0x000fe20008400000 */
[----:B------:R-:W-:Y:S01]  /*0540*/  LOP3.LUT R5, R5, 0xfffffffc, RZ, 0xc0, !PT ;  /* 0xfffffffc05057812 */ /* 0x000fe200078ec0ff */
[----:B------:R-:W-:Y:S01]  /*0550*/  VOTEU.ALL UP0, P0 ;  /* 0x00000000003f7886 */ /* 0x000fe20000000000 */
[----:B------:R-:W-:Y:S01]  /*0560*/  ULDC UR4, c[0x0][0x154] ;  /* 0x0000550000047ab9 */ /* 0x000fe20000000800 */
[----:B------:R-:W-:Y:S02]  /*0570*/  VOTEU.ALL UP1, P0 ;  /* 0x00000000003f7886 */ /* 0x000fe40000020000 */
[----:B------:R-:W0:Y:S01]  /*0580*/  F2I.U32.TRUNC.NTZ R7, R7 ;  /* 0x0000000700077305 */ /* 0x000e22000020f000 */
[----:B------:R-:W-:Y:S01]  /*0590*/  IMAD.IADD R5, R0, 0x1, -R5 ;  /* 0x0000000100057824 */ /* 0x000fe200078e0a05 */
[----:B------:R-:W5:Y:S01]  /*05a0*/  @!UP0 S2UR UR7, SR_CgaCtaId ;  /* 0x00000000000789c3 */ /* 0x000f620000008800 */
[----:B------:R-:W-:Y:S02]  /*05b0*/  @!UP0 UMOV UR6, 0x400 ;  /* 0x0000040000068882 */ /* 0x000fe40000000000 */
[----:B------:R-:W-:Y:S01]  /*05c0*/  IMAD R5, R6, 0x4, R5 ;  /* 0x0000000406057824 */ /* 0x000fe200078e0205 */
[----:B--2---:R-:W-:-:S04]  /*05d0*/  I2FP.F32.U32 R9, R2 ;  /* 0x0000000200097245 */ /* 0x004fc80000201000 */
[----:B------:R-:W-:Y:S01]  /*05e0*/  LEA.HI R0, R5, R5, RZ, 0x1 ;  /* 0x0000000505007211 */ /* 0x000fe200078f08ff */
[----:B------:R-:W-:Y:S01]  /*05f0*/  FMUL R9, R9, UR4 ;  /* 0x0000000409097c20 */ /* 0x000fe20008400000 */
[----:B------:R-:W-:Y:S02]  /*0600*/  UMOV UR4, 0x20 ;  /* 0x0000002000047882 */ /* 0x000fe40000000000 */
[----:B------:R-:W-:Y:S01]  /*0610*/  LOP3.LUT R6, R0, 0xfffffffe, RZ, 0xc0, !PT ;  /* 0xfffffffe00067812 */ /* 0x000fe200078ec0ff */
[----:B0-----:R-:W-:Y:S01]  /*0620*/  IMAD.MOV R13, RZ, RZ, -R7 ;  /* 0x000000ffff0d7224 */ /* 0x001fe200078e0a07 */
[----:B------:R-:W-:-:S04]  /*0630*/  @!UP0 UIADD3 UR4, -UR4, 0x100000, URZ ;  /* 0x0010000004048890 */ /* 0x000fc8000fffe13f */
[----:B------:R-:W-:Y:S02]  /*0640*/  @!UP0 USHF.L.U32 UR5, UR4, 0xb, URZ ;  /* 0x0000000b04058899 */ /* 0x000fe4000800063f */
[----:B------:R-:W-:Y:S01]  /*0650*/  @!UP0 USHF.L.U32 UR4, UR4, 0x1, URZ ;  /* 0x0000000104048899 */ /* 0x000fe2000800063f */
[----:B------:R-:W0:Y:S01]  /*0660*/  F2I.U32.TRUNC.NTZ R9, R9 ;  /* 0x0000000900097305 */ /* 0x000e22000020f000 */
[----:B-1----:R-:W-:Y:S02]  /*0670*/  IMAD R0, R8, R13, UR9 ;  /* 0x0000000908007e24 */ /* 0x002fe4000f8e020d */
[C---:B------:R-:W-:Y:S02]  /*0680*/  IMAD.IADD R7, R5.reuse, 0x1, -R6 ;  /* 0x0000000105077824 */ /* 0x040fe400078e0a06 */
[----:B------:R-:W-:-:S03]  /*0690*/  IMAD.SHL.U32 R6, R5, 0x4, RZ ;  /* 0x0000000405067824 */ /* 0x000fc600078e00ff */
[----:B------:R-:W-:Y:S01]  /*06a0*/  ISETP.NE.AND P2, PT, R7, R0, PT ;  /* 0x000000000700720c */ /* 0x000fe20003f45270 */
[----:B-----5:R-:W-:Y:S01]  /*06b0*/  @!UP0 ULEA UR6, UR7, UR6, 0x18 ;  /* 0x0000000607068291 */ /* 0x020fe2000f8ec03f */
[----:B------:R-:W-:Y:S01]  /*06c0*/  LOP3.LUT R10, R5, 0xc, R6, 0x78, !PT ;  /* 0x0000000c050a7812 */ /* 0x000fe200078e7806 */
[----:B------:R-:W1:Y:S01]  /*06d0*/  LDC R7, c[0x0][0x140] ;  /* 0x00005000ff077b82 */ /* 0x000e620000000800 */
[----:B------:R-:W-:Y:S01]  /*06e0*/  VOTEU.ALL UP0, P0 ;  /* 0x00000000003f7886 */ /* 0x000fe20000000000 */
[----:B------:R-:W-:Y:S01]  /*06f0*/  LOP3.LUT P0, RZ, R4, 0x7, RZ, 0xc0, !PT ;  /* 0x0000000704ff7812 */ /* 0x000fe2000780c0ff */
[----:B0-----:R-:W-:Y:S01]  /*0700*/  IMAD.MOV R12, RZ, RZ, -R9 ;  /* 0x000000ffff0c7224 */ /* 0x001fe200078e0a09 */
[----:B------:R0:W-:Y:S01]  /*0710*/  STL [R1+0x74], R10 ;  /* 0x0000740a01007387 */ /* 0x0001e20000100800 */
[----:B------:R-:W-:Y:S01]  /*0720*/  IMAD.MOV.U32 R4, RZ, RZ, 0x1 ;  /* 0x00000001ff047424 */ /* 0x000fe200078e00ff */
[----:B------:R-:W-:Y:S01]  /*0730*/  ISETP.LT.U32.AND P0, PT, R10, 0x2, !P0 ;  /* 0x000000020a00780c */ /* 0x000fe20004701070 */
[----:B---3--:R-:W-:-:S03]  /*0740*/  IMAD R6, R11, R12, R2 ;  /* 0x0000000c0b067224 */ /* 0x008fc600078e0202 */
[----:B------:R-:W-:Y:S01]  /*0750*/  @P2 LEA.HI R5, R10, R10, RZ, 0x1 ;  /* 0x0000000a0a052211 */ /* 0x000fe200078f08ff */
[----:B------:R-:W2:Y:S02]  /*0760*/  FENCE.VIEW.ASYNC.S ;  /* 0x00000000000073c6 */ /* 0x000ea40000000000 */
[----:B--2---:R0:W2:Y:S01]  /*0770*/  @!UP0 SYNCS.EXCH.64 URZ, [UR6+0x50], UR4 ;  /* 0x00005004063f85b2 */ /* 0x0040a20008000100 */
[----:B------:R-:W-:-:S04]  /*0780*/  @P2 SHF.R.S32.HI R5, RZ, 0x1, R5 ;  /* 0x00000001ff052819 */ /* 0x000fc80000011405 */
[----:B------:R-:W-:Y:S02]  /*0790*/  @P2 ISETP.NE.AND P3, PT, R5, R6, PT ;  /* 0x000000060500220c */ /* 0x000fe40003f65270 */
[----:B------:R-:W-:Y:S02]  /*07a0*/  SEL R5, RZ, 0x1, !P0 ;  /* 0x00000001ff057807 */ /* 0x000fe40004000000 */
[----:B------:R-:W-:Y:S02]  /*07b0*/  @P2 SEL R4, RZ, 0x1, P3 ;  /* 0x00000001ff042807 */ /* 0x000fe40001800000 */
[----:B-1----:R-:W-:Y:S02]  /*07c0*/  ISETP.EQ.U32.AND P4, PT, R7, 0x1, PT ;  /* 0x000000010700780c */ /* 0x002fe40003f82070 */
[----:B------:R-:W-:Y:S01]  /*07d0*/  LOP3.LUT R4, R4, R5, RZ, 0xc0, !PT ;  /* 0x0000000504047212 */ /* 0x000fe200078ec0ff */
[----:B------:R0:W1:Y:S01]  /*07e0*/  @!UP1 SYNCS.EXCH.64 URZ, [UR6+0x58], UR4 ;  /* 0x00005804063f95b2 */ /* 0x0000620008000100 */
[----:B------:R-:W-:-:S03]  /*07f0*/  NOP ;  /* 0x0000000000007918 */ /* 0x000fc60000000000 */
[----:B------:R0:W-:Y:S06]  /*0800*/  STL [R1+0x70], R4 ;  /* 0x0000700401007387 */ /* 0x0001ec0000100800 */
[----:B--2---:R-:W-:Y:S05]  /*0810*/  @!P4 BRA `(.L_x_3) ;  /* 0x000000000008c947 */ /* 0x004fea0003800000 */
[----:B-1--4-:R-:W-:Y:S01]  /*0820*/  UCGABAR_ARV ;  /* 0x00000000000079c7 */ /* 0x012fe20008000000 */
[----:B------:R-:W-:Y:S05]  /*0830*/  BRA `(.L_x_4) ;  /* 0x0000000000047947 */ /* 0x000fea0003800000 */
.L_x_3:
[----:B-1--4-:R-:W-:Y:S01]  /*0840*/  NOP ;  /* 0x0000000000007918 */ /* 0x012fe20000000000 */
.L_x_4:
[----:B------:R-:W1:Y:S01]  /*0850*/  LDC R3, c[0x0][0x65c] ;  /* 0x00019700ff037b82 */ /* 0x000e620000000800 */
[----:B0-----:R-:W-:Y:S02]  /*0860*/  IMAD.U32 R4, RZ, RZ, UR9 ;  /* 0x00000009ff047e24 */ /* 0x001fe4000f8e00ff */
[----:B------:R-:W-:Y:S01]  /*0870*/  IMAD.MOV.U32 R5, RZ, RZ, RZ ;  /* 0x000000ffff057224 */ /* 0x000fe200078e00ff */
[----:B-1----:R-:W-:-:S13]  /*0880*/  ISETP.NE.AND P2, PT, R3, 0x1, PT ;  /* 0x000000010300780c */ /* 0x002fda0003f45270 */
[----:B------:R-:W0:Y:S01]  /*0890*/  @P2 LDC R7, c[0x0][0x10] ;  /* 0x00000400ff072b82 */ /* 0x000e220000000800 */
[----:B------:R-:W-:Y:S02]  /*08a0*/  @P2 IMAD.MOV.U32 R3, RZ, RZ, RZ ;  /* 0x000000ffff032224 */ /* 0x000fe400078e00ff */
[----:B------:R-:W-:-:S05]  /*08b0*/  @P2 IMAD.MOV.U32 R13, RZ, RZ, RZ ;  /* 0x000000ffff0d2224 */ /* 0x000fca00078e00ff */
[----:B------:R-:W1:Y:S01]  /*08c0*/  @!P2 LDC R9, c[0x0][0xc] ;  /* 0x00000300ff09ab82 */ /* 0x000e620000000800 */
[----:B0-----:R-:W-:-:S04]  /*08d0*/  @P2 IMAD.WIDE.U32 R6, R7, UR9, R2 ;  /* 0x0000000907062c25 */ /* 0x001fc8000f8e0002 */
[----:B------:R-:W-:Y:S02]  /*08e0*/  @P2 IMAD.MOV.U32 R19, RZ, RZ, R6 ;  /* 0x000000ffff132224 */ /* 0x000fe400078e0006 */
[----:B------:R-:W-:Y:S02]  /*08f0*/  @P2 IMAD.IADD R23, R7, 0x1, R13 ;  /* 0x0000000107172824 */ /* 0x000fe400078e020d */
[----:B-1----:R-:W-:-:S04]  /*0900*/  @!P2 IMAD.WIDE.U32 R4, R2, R9, R4 ;  /* 0x000000090204a225 */ /* 0x002fc800078e0004 */
[----:B------:R-:W-:Y:S02]  /*0910*/  @!P2 IMAD.MOV.U32 R19, RZ, RZ, R4 ;  /* 0x000000ffff13a224 */ /* 0x000fe400078e0004 */
[----:B------:R-:W-:-:S03]  /*0920*/  @!P2 IMAD.MOV.U32 R23, RZ, RZ, R5 ;  /* 0x000000ffff17a224 */ /* 0x000fc600078e0005 */
[----:B------:R0:W-:Y:S04]  /*0930*/  STL [R1+0x7c], R19 ;  /* 0x00007c1301007387 */ /* 0x0001e80000100800 */
[----:B------:R0:W-:Y:S01]  /*0940*/  STL [R1+0x78], R23 ;  /* 0x0000781701007387 */ /* 0x0001e20000100800 */
[----:B------:R-:W-:Y:S05]  /*0950*/  @!P4 BRA `(.L_x_5) ;  /* 0x00000000000cc947 */ /* 0x000fea0003800000 */
[----:B------:R-:W-:Y:S01]  /*0960*/  UCGABAR_WAIT ;  /* 0x0000000000007dc7 */ /* 0x000fe20008000000 */
[----:B------:R-:W-:Y:S01]  /*0970*/  CCTL.IVALL ;  /* 0x00000000ff00798f */ /* 0x000fe20002000000 */
[----:B------:R-:W-:Y:S05]  /*0980*/  BRA `(.L_x_6) ;  /* 0x0000000000047947 */ /* 0x000fea0003800000 */
.L_x_5:
[----:B------:R-:W-:Y:S06]  /*0990*/  BAR.SYNC.DEFER_BLOCKING 0x0 ;  /* 0x0000000000007b1d */ /* 0x000fec0000010000 */
.L_x_6:
[----:B------:R-:W-:Y:S05]  /*09a0*/  @!P1 BRA `(.L_x_7) ;  /* 0x000000e000f09947 */ /* 0x000fea0003800000 */
[----:B------:R-:W-:-:S06]  /*09b0*/  UISETP.GT.U32.AND UP0, UPT, UR10, 0x1, UPT ;  /* 0x000000010a00788c */ /* 0x000fcc000bf04070 */
[----:B------:R-:W-:-:S13]  /*09c0*/  PLOP3.LUT P0, PT, PT, PT, UP0, 0x80, 0x0 ;  /* 0x000000000000781c */ /* 0x000fda0003f0f008 */
[----:B------:R-:W-:Y:S05]  /*09d0*/  @P0 EXIT ;  /* 0x000000000000094d */ /* 0x000fea0003800000 */
[----:B------:R-:W-:Y:S01]  /*09e0*/  IMAD.MOV.U32 R6, RZ, RZ, -0x1 ;  /* 0xffffffffff067424 */ /* 0x000fe200078e00ff */
[----:B------:R-:W-:Y:S01]  /*09f0*/  ULDC.64 UR4, c[0x0][0x650] ;  /* 0x0001940000047ab9 */ /* 0x000fe20000000a00 */
[----:B------:R-:W-:Y:S01]  /*0a00*/  IMAD.MOV.U32 R5, RZ, RZ, -0x1 ;  /* 0xffffffffff057424 */ /* 0x000fe200078e00ff */
[----:B------:R-:W-:Y:S01]  /*0a10*/  ISETP.GE.U32.AND P0, PT, R19, UR4, PT ;  /* 0x0000000413007c0c */ /* 0x000fe2000bf06070 */
[----:B------:R-:W-:Y:S01]  /*0a20*/  UMOV UR22, 0xffffffff ;  /* 0xffffffff00167882 */ /* 0x000fe20000000000 */
[----:B------:R1:W-:Y:S01]  /*0a30*/  STL [R1+0x84], R6 ;  /* 0x0000840601007387 */ /* 0x0003e20000100800 */
[----:B------:R-:W-:Y:S02]  /*0a40*/  PRMT R4, RZ, 0x7610, R4 ;  /* 0x00007610ff047816 */ /* 0x000fe40000000004 */
[----:B------:R-:W-:Y:S01]  /*0a50*/  ISETP.GE.U32.AND.EX P0, PT, R23, UR5, PT, P0 ;  /* 0x0000000517007c0c */ /* 0x000fe2000bf06100 */
[----:B------:R1:W-:-:S12]  /*0a60*/  STL [R1+0x80], R5 ;  /* 0x0000800501007387 */ /* 0x0003d80000100800 */
[----:B-1----:R-:W-:Y:S05]  /*0a70*/  @P0 BRA `(.L_x_8) ;  /* 0x0000000400380947 */ /* 0x002fea0003800000 */
[----:B------:R-:W1:Y:S01]  /*0a80*/  LDC.64 R14, c[0x0][0x628] ;  /* 0x00018a00ff0e7b82 */ /* 0x000e620000000a00 */
[----:B------:R-:W-:Y:S02]  /*0a90*/  IMAD.MOV.U32 R4, RZ, RZ, R19 ;  /* 0x000000ffff047224 */ /* 0x000fe400078e0013 */
[----:B------:R-:W-:-:S05]  /*0aa0*/  IMAD.MOV.U32 R5, RZ, RZ, R23 ;  /* 0x000000ffff057224 */ /* 0x000fca00078e0017 */
[----:B------:R-:W2:Y:S08]  /*0ab0*/  LDC R10, c[0x0][0x630] ;  /* 0x00018c00ff0a7b82 */ /* 0x000eb00000000800 */
[----:B------:R-:W3:Y:S01]  /*0ac0*/  LDC.64 R16, c[0x0][0x620] ;  /* 0x00018800ff107b82 */ /* 0x000ee20000000a00 */
[----:B-1----:R-:W-:-:S04]  /*0ad0*/  ISETP.NE.U32.AND P0, PT, R14, RZ, PT ;  /* 0x000000ff0e00720c */ /* 0x002fc80003f05070 */
[----:B------:R-:W-:-:S13]  /*0ae0*/  ISETP.NE.AND.EX P0, PT, R15, RZ, PT, P0 ;  /* 0x000000ff0f00720c */ /* 0x000fda0003f05300 */
[----:B--23--:R-:W-:Y:S05]  /*0af0*/  @!P0 BRA `(.L_x_9) ;  /* 0x0000000000288947 */ /* 0x00cfea0003800000 */
[----:B------:R-:W1:Y:S02]  /*0b00*/  LDC R9, c[0x0][0x634] ;  /* 0x00018d00ff097b82 */ /* 0x000e640000000800 */
[----:B-1----:R-:W-:-:S05]  /*0b10*/  IADD3 R9, P0, R19, R9, RZ ;  /* 0x0000000913097210 */ /* 0x002fca0007f1e0ff */
[----:B------:R-:W-:-:S04]  /*0b20*/  IMAD.X R13, RZ, RZ, R23, P0 ;  /* 0x000000ffff0d7224 */ /* 0x000fc800000e0617 */
[----:B------:R-:W-:-:S04]  /*0b30*/  IMAD.WIDE.U32 R4, R13, R14, RZ ;  /* 0x0000000e0d047225 */ /* 0x000fc800078e00ff */
[----:B------:R-:W-:-:S04]  /*0b40*/  IMAD.WIDE.U32 R6, P0, R9, R15, R4 ;  /* 0x0000000f09067225 */ /* 0x000fc80007800004 */
[----:B------:R-:W-:-:S04]  /*0b50*/  IMAD.WIDE.U32 R4, R9, R14, RZ ;  /* 0x0000000e09047225 */ /* 0x000fc800078e00ff */
[----:B------:R-:W-:Y:S01]  /*0b60*/  IMAD.X R9, RZ, RZ, RZ, P0 ;  /* 0x000000ffff097224 */ /* 0x000fe200000e06ff */
[----:B------:R-:W-:Y:S01]  /*0b70*/  IADD3 RZ, P0, R5, R6, RZ ;  /* 0x0000000605ff7210 */ /* 0x000fe20007f1e0ff */
[----:B------:R-:W-:-:S04]  /*0b80*/  IMAD.MOV.U32 R8, RZ, RZ, R7 ;  /* 0x000000ffff087224 */ /* 0x000fc800078e0007 */
[----:B------:R-:W-:-:S08]  /*0b90*/  IMAD.WIDE.U32.X R4, R13, R15, R8, P0 ;  /* 0x0000000f0d047225 */ /* 0x000fd000000e0408 */
.L_x_9:
[----:B------:R-:W1:Y:S01]  /*0ba0*/  LDC.64 R20, c[0x0][0x640] ;  /* 0x00019000ff147b82 */ /* 0x000e620000000a00 */
[-C--:B------:R-:W-:Y:S01]  /*0bb0*/  SHF.R.U64 R22, R4, R10.reuse, R5 ;  /* 0x0000000a04167219 */ /* 0x080fe20000001205 */
[----:B------:R-:W-:Y:S01]  /*0bc0*/  IMAD.MOV.U32 R4, RZ, RZ, R19 ;  /* 0x000000ffff047224 */ /* 0x000fe200078e0013 */
[----:B------:R-:W-:Y:S01]  /*0bd0*/  SHF.R.U32.HI R3, RZ, R10, R5 ;  /* 0x0000000aff037219 */ /* 0x000fe20000011605 */
[----:B------:R-:W-:Y:S01]  /*0be0*/  IMAD.MOV.U32 R5, RZ, RZ, R23 ;  /* 0x000000ffff057224 */ /* 0x000fe200078e0017 */
[----:B------:R-:W-:Y:S01]  /*0bf0*/  IADD3 R7, P0, RZ, -R22, RZ ;  /* 0x80000016ff077210 */ /* 0x000fe20007f1e0ff */
[----:B0-----:R-:W-:Y:S02]  /*0c00*/  IMAD R23, R11, R12, R2 ;  /* 0x0000000c0b177224 */ /* 0x001fe400078e0202 */
[----:B------:R-:W0:Y:S01]  /*0c10*/  LDC R8, c[0x0][0x618] ;  /* 0x00018600ff087b82 */ /* 0x000e220000000800 */
[----:B------:R-:W-:Y:S02]  /*0c20*/  IMAD.MOV.U32 R11, RZ, RZ, 0x1 ;  /* 0x00000001ff0b7424 */ /* 0x000fe400078e00ff */
[----:B------:R-:W-:-:S02]  /*0c30*/  IMAD.X R3, RZ, RZ, ~R3, P0 ;  /* 0x000000ffff037224 */ /* 0x000fc400000e0e03 */
[----:B------:R-:W-:-:S03]  /*0c40*/  IMAD.WIDE.U32 R4, R7, R16, R4 ;  /* 0x0000001007047225 */ /* 0x000fc600078e0004 */
[----:B------:R-:W2:Y:S01]  /*0c50*/  LDC R14, c[0x0][0x608] ;  /* 0x00018200ff0e7b82 */ /* 0x000ea20000000800 */
[----:B------:R-:W-:-:S04]  /*0c60*/  IMAD R6, R3, R16, RZ ;  /* 0x0000001003067224 */ /* 0x000fc800078e02ff */
[----:B------:R-:W-:-:S03]  /*0c70*/  IMAD R3, R7, R17, R6 ;  /* 0x0000001107037224 */ /* 0x000fc600078e0206 */
[----:B------:R-:W3:Y:S01]  /*0c80*/  LDC R18, c[0x0][0x658] ;  /* 0x00019600ff127b82 */ /* 0x000ee20000000800 */
[----:B------:R-:W-:Y:S01]  /*0c90*/  IMAD.IADD R3, R5, 0x1, R3 ;  /* 0x0000000105037824 */ /* 0x000fe200078e0203 */
[----:B-1----:R-:W-:Y:S01]  /*0ca0*/  ISETP.NE.U32.AND P0, PT, R20, RZ, PT ;  /* 0x000000ff1400720c */ /* 0x002fe20003f05070 */
[----:B------:R-:W-:-:S03]  /*0cb0*/  IMAD.MOV.U32 R5, RZ, RZ, -0x1 ;  /* 0xffffffffff057424 */ /* 0x000fc600078e00ff */
[----:B------:R-:W-:Y:S02]  /*0cc0*/  ISETP.NE.AND.EX P0, PT, R21, RZ, PT, P0 ;  /* 0x000000ff1500720c */ /* 0x000fe40003f05300 */
[----:B------:R-:W1:Y:S01]  /*0cd0*/  LDC R13, c[0x0][0x600] ;  /* 0x00018000ff0d7b82 */ /* 0x000e620000000800 */
[-CC-:B0-----:R-:W-:Y:S02]  /*0ce0*/  SHF.R.U64 R10, R4, R8.reuse, R3.reuse ;  /* 0x00000008040a7219 */ /* 0x181fe40000001203 */
[----:B------:R-:W-:-:S05]  /*0cf0*/  SHF.R.U32.HI R3, RZ, R8, R3 ;  /* 0x00000008ff037219 */ /* 0x000fca0000011603 */
[----:B------:R-:W0:Y:S01]  /*0d00*/  LDC R15, c[0x0][0x648] ;  /* 0x00019200ff0f7b82 */ /* 0x000e220000000800 */
[-CC-:B--2---:R-:W-:Y:S02]  /*0d10*/  SHF.R.U64 R19, R10, R14.reuse, R3.reuse ;  /* 0x0000000e0a137219 */ /* 0x184fe40000001203 */
[----:B------:R-:W-:-:S05]  /*0d20*/  SHF.R.U32.HI R3, RZ, R14, R3 ;  /* 0x0000000eff037219 */ /* 0x000fca0000011603 */
[----:B------:R-:W2:Y:S01]  /*0d30*/  LDC R17, c[0x0][0x638] ;  /* 0x00018e00ff117b82 */ /* 0x000ea20000000800 */
[-C--:B---3--:R-:W-:Y:S02]  /*0d40*/  SHF.L.U32 R2, R5, R18.reuse, RZ ;  /* 0x0000001205027219 */ /* 0x088fe400000006ff */
[--C-:B------:R-:W-:Y:S02]  /*0d50*/  SHF.R.U64 R12, R19, R18, R3.reuse ;  /* 0x00000012130c7219 */ /* 0x100fe40000001203 */
[----:B------:R-:W-:Y:S02]  /*0d60*/  LOP3.LUT R8, RZ, R2, RZ, 0x33, !PT ;  /* 0x00000002ff087212 */ /* 0x000fe400078e33ff */
[----:B------:R-:W-:Y:S01]  /*0d70*/  SHF.R.U32.HI R3, RZ, R18, R3 ;  /* 0x00000012ff037219 */ /* 0x000fe20000011603 */
[----:B------:R-:W3:Y:S01]  /*0d80*/  LDC R16, c[0x0][0x610] ;  /* 0x00018400ff107b82 */ /* 0x000ee20000000800 */
[----:B------:R-:W-:Y:S01]  /*0d90*/  IMAD.MOV.U32 R2, RZ, RZ, R12 ;  /* 0x000000ffff027224 */ /* 0x000fe200078e000c */
[----:B------:R-:W-:Y:S06]  /*0da0*/  @!P0 BRA `(.L_x_10) ;  /* 0x0000000000288947 */ /* 0x000fec0003800000 */
[----:B------:R-:W4:Y:S02]  /*0db0*/  LDC R7, c[0x0][0x64c] ;  /* 0x00019300ff077b82 */ /* 0x000f240000000800 */
[----:B----4-:R-:W-:-:S05]  /*0dc0*/  IADD3 R7, P0, R12, R7, RZ ;  /* 0x000000070c077210 */ /* 0x010fca0007f1e0ff */
        /* <DEDUP_REMOVED lines=8> */
.L_x_10:
[----:B0-----:R-:W-:Y:S01]  /*0e50*/  SHF.R.U64 R4, R2, R15, R3 ;  /* 0x0000000f02047219 */ /* 0x001fe20000001203 */
[----:B-1----:R-:W-:Y:S01]  /*0e60*/  VIADD R5, R13, 0xffffffff ;  /* 0xffffffff0d057836 */ /* 0x002fe20000000000 */
[----:B------:R-:W-:Y:S02]  /*0e70*/  SHF.L.U32 R2, R11, R18, RZ ;  /* 0x000000120b027219 */ /* 0x000fe400000006ff */
[----:B------:R-:W-:Y:S01]  /*0e80*/  LOP3.LUT R3, R19, R8, RZ, 0xc0, !PT ;  /* 0x0000000813037212 */ /* 0x000fe200078ec0ff */
[----:B------:R-:W-:Y:S01]  /*0e90*/  IMAD.MOV R6, RZ, RZ, -R4 ;  /* 0x000000ffff067224 */ /* 0x000fe200078e0a04 */
[----:B------:R-:W-:Y:S02]  /*0ea0*/  SEL R0, R0, R23, !P2 ;  /* 0x0000001700007207 */ /* 0x000fe40005000000 */
[----:B------:R-:W-:Y:S01]  /*0eb0*/  LOP3.LUT R5, R10, R5, RZ, 0xc0, !PT ;  /* 0x000000050a057212 */ /* 0x000fe200078ec0ff */
[----:B------:R-:W-:Y:S01]  /*0ec0*/  IMAD R3, R2, R4, R3 ;  /* 0x0000000402037224 */ /* 0x000fe200078e0203 */
[----:B------:R-:W-:Y:S01]  /*0ed0*/  R2UR UR22, R22 ;  /* 0x00000000161672ca */ /* 0x000fe200000e0000 */
[----:B--2---:R-:W-:-:S02]  /*0ee0*/  IMAD R2, R6, R17, R12 ;  /* 0x0000001106027224 */ /* 0x004fc400078e020c */
[----:B---3--:R-:W-:Y:S02]  /*0ef0*/  IMAD R0, R3, R16, R0 ;  /* 0x0000001003007224 */ /* 0x008fe400078e0200 */
[----:B------:R-:W-:Y:S02]  /*0f00*/  IMAD R3, R2, R13, R5 ;  /* 0x0000000d02037224 */ /* 0x000fe400078e0205 */
[----:B------:R-:W-:-:S03]  /*0f10*/  IMAD.MOV.U32 R4, RZ, RZ, 0x1 ;  /* 0x00000001ff047424 */ /* 0x000fc600078e00ff */
[----:B------:R-:W-:Y:S02]  /*0f20*/  SEL R2, R3, R0, !P2 ;  /* 0x0000000003027207 */ /* 0x000fe40005000000 */
[----:B------:R-:W-:-:S03]  /*0f30*/  SEL R0, R0, R3, !P2 ;  /* 0x0000000300007207 */ /* 0x000fc60005000000 */
[----:B------:R1:W-:Y:S04]  /*0f40*/  STL [R1+0x80], R2 ;  /* 0x0000800201007387 */ /* 0x0003e80000100800 */
[----:B------:R1:W-:Y:S02]  /*0f50*/  STL [R1+0x84], R0 ;  /* 0x0000840001007387 */ /* 0x0003e40000100800 */
.L_x_8:
[----:B------:R-:W-:-:S08]  /*0f60*/  NOP ;  /* 0x0000000000007918 */ /* 0x000fd00000000000 */
[----:B------:R-:W2:Y:S02]  /*0f70*/  USETMAXREG.TRY_ALLOC.CTAPOOL UP0, 0xe8 ;  /* 0x000000e8000079c8 */ /* 0x000ea40008000600 */
[----:B--2---:R-:W-:-:S13]  /*0f80*/  PLOP3.LUT P0, PT, PT, PT, UP0, 0x80, 0x0 ;  /* 0x000000000000781c */ /* 0x004fda0003f0f008 */
[----:B------:R-:W-:Y:S05]  /*0f90*/  @!P0 BRA `(.L_x_8) ;  /* 0xfffffffc00f08947 */ /* 0x000fea000383ffff */
[----:B------:R-:W-:Y:S01]  /*0fa0*/  ULDC.64 UR4, c[0x0][0x598] ;  /* 0x0001660000047ab9 */ /* 0x000fe20000000a00 */
[----:B------:R-:W-:Y:S01]  /*0fb0*/  ULDC.64 UR18, c[0x0][0x208] ;  /* 0x0000820000127ab9 */ /* 0x000fe20000000a00 */
[----:B------:R-:W-:-:S04]  /*0fc0*/  ISETP.NE.U32.AND P0, PT, RZ, UR4, PT ;  /* 0x00000004ff007c0c */ /* 0x000fc8000bf05070 */
[----:B------:R-:W-:-:S13]  /*0fd0*/  ISETP.NE.AND.EX P0, PT, RZ, UR5, PT, P0 ;  /* 0x00000005ff007c0c */ /* 0x000fda000bf05300 */
[----:B------:R-:W-:Y:S05]  /*0fe0*/  @!P0 BRA `(.L_x_11) ;  /* 0x0000000000208947 */ /* 0x000fea0003800000 */
[----:B-1----:R-:W1:Y:S02]  /*0ff0*/  LDC.64 R2, c[0x0][0x598] ;  /* 0x00016600ff027b82 */ /* 0x002e640000000a00 */
[----:B-1----:R-:W2:Y:S02]  /*1000*/  LDG.E.64 R2, desc[UR18][R2.64] ;  /* 0x0000001202027981 */ /* 0x002ea4000c1e1b00 */
[----:B--2---:R-:W-:-:S04]  /*1010*/  ISETP.NE.U32.AND P0, PT, R2, RZ, PT ;  /* 0x000000ff0200720c */ /* 0x004fc80003f05070 */
[----:B------:R-:W-:-:S13]  /*1020*/  ISETP.NE.AND.EX P0, PT, R3, RZ, PT, P0 ;  /* 0x000000ff0300720c */ /* 0x000fda0003f05300 */
[----:B------:R-:W-:Y:S05]  /*1030*/  @!P0 BRA `(.L_x_11) ;  /* 0x00000000000c8947 */ /* 0x000fea0003800000 */
[----:B------:R-:W2:Y:S02]  /*1040*/  LD.E R2, desc[UR18][R2.64] ;  /* 0x0000001202027980 */ /* 0x000ea4000c101900 */
[----:B--2---:R-:W-:Y:S01]  /*1050*/  R2UR UR20, R2 ;  /* 0x00000000021472ca */ /* 0x004fe200000e0000 */
[----:B------:R-:W-:-:S14]  /*1060*/  BRA `(.L_x_12) ;  /* 0x0000000000247947 */ /* 0x000fdc0003800000 */
.L_x_11:
[----:B------:R-:W-:Y:S02]  /*1070*/  ULDC.64 UR4, c[0x0][0x588] ;  /* 0x0001620000047ab9 */ /* 0x000fe40000000a00 */
[----:B------:R-:W-:-:S04]  /*1080*/  ISETP.NE.U32.AND P0, PT, RZ, UR4, PT ;  /* 0x00000004ff007c0c */ /* 0x000fc8000bf05070 */
[----:B------:R-:W-:-:S13]  /*1090*/  ISETP.NE.AND.EX P0, PT, RZ, UR5, PT, P0 ;  /* 0x00000005ff007c0c */ /* 0x000fda000bf05300 */
[----:B------:R-:W-:Y:S05]  /*10a0*/  @!P0 BRA `(.L_x_13) ;  /* 0x0000000000108947 */ /* 0x000fea0003800000 */
[----:B-1----:R-:W1:Y:S02]  /*10b0*/  LDC.64 R2, c[0x0][0x588] ;  /* 0x00016200ff027b82 */ /* 0x002e640000000a00 */
[----:B-1----:R-:W2:Y:S02]  /*10c0*/  LDG.E R2, desc[UR18][R2.64] ;  /* 0x0000001202027981 */ /* 0x002ea4000c1e1900 */
[----:B--2---:R-:W-:Y:S01]  /*10d0*/  R2UR UR20, R2 ;  /* 0x00000000021472ca */ /* 0x004fe200000e0000 */
[----:B------:R-:W-:-:S14]  /*10e0*/  BRA `(.L_x_12) ;  /* 0x0000000000047947 */ /* 0x000fdc0003800000 */
.L_x_13:
[----:B------:R-:W-:-:S05]  /*10f0*/  ULDC UR20, c[0x0][0x580] ;  /* 0x0001600000147ab9 */ /* 0x000fca0000000800 */
.L_x_12:
[----:B------:R-:W-:Y:S02]  /*1100*/  ULDC.64 UR4, c[0x0][0x5a0] ;  /* 0x0001680000047ab9 */ /* 0x000fe40000000a00 */
        /* <DEDUP_REMOVED lines=11> */
.L_x_14:
        /* <DEDUP_REMOVED lines=8> */
.L_x_16:
[----:B------:R-:W-:-:S05]  /*1240*/  ULDC UR21, c[0x0][0x584] ;  /* 0x0001610000157ab9 */ /* 0x000fca0000000800 */
.L_x_15:
[----:B------:R-:W-:-:S13]  /*1250*/  LOP3.LUT P0, RZ, R4, 0xff, RZ, 0xc0, !PT ;  /* 0x000000ff04ff7812 */ /* 0x000fda000780c0ff */
[----:B------:R-:W-:Y:S05]  /*1260*/  @!P0 EXIT ;  /* 0x000000000000894d */ /* 0x000fea0003800000 */
[----:B------:R-:W-:Y:S01]  /*1270*/  ULDC UR4, c[0x0][0x28c] ;  /* 0x0000a30000047ab9 */ /* 0x000fe20000000800 */
[----:B------:R-:W-:Y:S02]  /*1280*/  ULOP3.LUT UR23, UR13, 0x1, URZ, 0xfc, !UPT ;  /* 0x000000010d177892 */ /* 0x000fe4000f8efc3f */
[----:B------:R-:W-:-:S04]  /*1290*/  UIADD3 UR4, UR4, 0x7f, URZ ;  /* 0x0000007f04047890 */ /* 0x000fc8000fffe03f */
[----:B------:R-:W-:-:S04]  /*12a0*/  USHF.R.S32.HI UR5, URZ, 0x1f, UR4 ;  /* 0x0000001f3f057899 */ /* 0x000fc80008011404 */
[----:B------:R-:W-:-:S03]  /*12b0*/  ULEA.HI UR5, UR5, UR4, URZ, 0x7 ;  /* 0x0000000405057291 */ /* 0x000fc6000f8f383f */
[----:B------:R-:W-:Y:S01]  /*12c0*/  UMOV UR4, URZ ;  /* 0x0000003f00047c82 */ /* 0x000fe20008000000 */
[----:B------:R-:W-:-:S03]  /*12d0*/  USHF.R.S32.HI UR12, URZ, 0x7, UR5 ;  /* 0x000000073f0c7899 */ /* 0x000fc60008011405 */
[----:B------:R-:W-:-:S09]  /*12e0*/  UMOV UR5, URZ ;  /* 0x0000003f00057c82 */ /* 0x000fd20008000000 */
.L_x_297:
[----:B-1----:R-:W1:Y:S01]  /*12f0*/  S2R R0, SR_TID.X ;  /* 0x0000000000007919 */ /* 0x002e620000002100 */
[----:B--2---:R-:W2:Y:S01]  /*1300*/  S2UR UR11, SR_CgaCtaId ;  /* 0x00000000000b79c3 */ /* 0x004ea20000008800 */
[----:B------:R-:W-:Y:S01]  /*1310*/  UMOV UR14, 0x400 ;  /* 0x00000400000e7882 */ /* 0x000fe20000000000 */
[----:B------:R-:W-:Y:S01]  /*1320*/  UMOV UR6, URZ ;  /* 0x0000003f00067c82 */ /* 0x000fe20008000000 */
[----:B------:R-:W-:Y:S01]  /*1330*/  STL [R1+0x6c], RZ ;  /* 0x00006cff01007387 */ /* 0x000fe20000100800 */
[----:B------:R-:W-:Y:S01]  /*1340*/  UMOV UR7, URZ ;  /* 0x0000003f00077c82 */ /* 0x000fe20008000000 */
[----:B------:R-:W-:Y:S01]  /*1350*/  UMOV UR8, URZ ;  /* 0x0000003f00087c82 */ /* 0x000fe20008000000 */
[----:B------:R-:W-:Y:S01]  /*1360*/  UMOV UR16, UR5 ;  /* 0x0000000500107c82 */ /* 0x000fe20008000000 */
[----:B------:R-:W-:Y:S01]  /*1370*/  STL [R1+0x68], RZ ;  /* 0x000068ff01007387 */ /* 0x000fe20000100800 */
[----:B---3--:R-:W3:Y:S01]  /*1380*/  LDC R2, c[0x0][0x28c] ;  /* 0x0000a300ff027b82 */ /* 0x008ee20000000800 */
[----:B------:R-:W-:Y:S01]  /*1390*/  UMOV UR17, UR4 ;  /* 0x0000000400117c82 */ /* 0x000fe20008000000 */
[----:B------:R-:W-:Y:S01]  /*13a0*/  CS2R R4, SRZ ;  /* 0x0000000000047805 */ /* 0x000fe2000001ff00 */
[----:B------:R-:W-:Y:S01]  /*13b0*/  STL [R1+0x64], RZ ;  /* 0x000064ff01007387 */ /* 0x000fe20000100800 */
[----:B------:R-:W-:-:S02]  /*13c0*/  CS2R R6, SRZ ;  /* 0x0000000000067805 */ /* 0x000fc4000001ff00 */
[----:B------:R-:W-:Y:S02]  /*13d0*/  CS2R R8, SRZ ;  /* 0x0000000000087805 */ /* 0x000fe4000001ff00 */
[----:B------:R-:W-:Y:S01]  /*13e0*/  CS2R R10, SRZ ;  /* 0x00000000000a7805 */ /* 0x000fe2000001ff00 */
[----:B------:R-:W-:Y:S01]  /*13f0*/  STL [R1+0x60], RZ ;  /* 0x000060ff01007387 */ /* 0x000fe20000100800 */
[----:B------:R-:W-:Y:S02]  /*1400*/  CS2R R12, SRZ ;  /* 0x00000000000c7805 */ /* 0x000fe4000001ff00 */
[----:B------:R-:W-:Y:S02]  /*1410*/  CS2R R14, SRZ ;  /* 0x00000000000e7805 */ /* 0x000fe4000001ff00 */
[----:B------:R-:W-:Y:S01]  /*1420*/  CS2R R16, SRZ ;  /* 0x0000000000107805 */ /* 0x000fe2000001ff00 */
[----:B------:R-:W-:Y:S01]  /*1430*/  STL [R1+0x5c], RZ ;  /* 0x00005cff01007387 */ /* 0x000fe20000100800 */
[----:B0-----:R-:W-:-:S02]  /*1440*/  CS2R R18, SRZ ;  /* 0x0000000000127805 */ /* 0x001fc4000001ff00 */
[----:B------:R-:W-:Y:S02]  /*1450*/  CS2R R20, SRZ ;  /* 0x0000000000147805 */ /* 0x000fe4000001ff00 */
[----:B------:R-:W-:Y:S01]  /*1460*/  CS2R R22, SRZ ;  /* 0x0000000000167805 */ /* 0x000fe2000001ff00 */
[----:B------:R-:W-:Y:S01]  /*1470*/  STL [R1+0x58], RZ ;  /* 0x000058ff01007387 */ /* 0x000fe20000100800 */
[----:B--2---:R-:W-:Y:S01]  /*1480*/  ULEA UR14, UR11, UR14, 0x18 ;  /* 0x0000000e0b0e7291 */ /* 0x004fe2000f8ec03f */
[----:B------:R-:W-:Y:S02]  /*1490*/  CS2R R152, SRZ ;  /* 0x0000000000987805 */ /* 0x000fe4000001ff00 */
[----:B------:R-:W-:Y:S01]  /*14a0*/  CS2R R154, SRZ ;  /* 0x00000000009a7805 */ /* 0x000fe2000001ff00 */
[----:B------:R-:W-:Y:S01]  /*14b0*/  STL [R1+0x54], RZ ;  /* 0x000054ff01007387 */ /* 0x000fe20000100800 */
[----:B------:R-:W-:Y:S02]  /*14c0*/  CS2R R156, SRZ ;  /* 0x00000000009c7805 */ /* 0x000fe4000001ff00 */
[----:B------:R-:W-:-:S02]  /*14d0*/  CS2R R158, SRZ ;  /* 0x00000000009e7805 */ /* 0x000fc4000001ff00 */
[----:B------:R-:W-:Y:S02]  /*14e0*/  CS2R R160, SRZ ;  /* 0x0000000000a07805 */ /* 0x000fe4000001ff00 */
[----:B-1----:R-:W-:Y:S01]  /*14f0*/  LOP3.LUT R0, R0, 0x80, RZ, 0xc0, !PT ;  /* 0x0000008000007812 */ /* 0x002fe200078ec0ff */
[----:B------:R-:W-:Y:S01]  /*1500*/  STL [R1+0x50], RZ ;  /* 0x000050ff01007387 */ /* 0x000fe20000100800 */
[----:B---3--:R-:W-:Y:S02]  /*1510*/  ISETP.GE.AND P0, PT, R2, 0x1, PT ;  /* 0x000000010200780c */ /* 0x008fe40003f06270 */
[----:B------:R-:W-:Y:S02]  /*1520*/  CS2R R2, SRZ ;  /* 0x0000000000027805 */ /* 0x000fe4000001ff00 */
[----:B------:R-:W-:Y:S01]  /*1530*/  SHF.R.U32.HI R0, RZ, 0x7, R0 ;  /* 0x00000007ff007819 */ /* 0x000fe20000011600 */
        /* <DEDUP_REMOVED lines=8> */
[----:B------:R-:W0:Y:S01]  /*15c0*/  SHFL.IDX PT, R0, R0, RZ, 0x1f ;  /* 0x00001fff00007589 */ /* 0x000e2200000e0000 */
[----:B------:R-:W-:-:S02]  /*15d0*/  CS2R R174, SRZ ;  /* 0x0000000000ae7805 */ /* 0x000fc4000001ff00 */
[----:B------:R-:W-:Y:S02]  /*15e0*/  CS2R R176, SRZ ;  /* 0x0000000000b07805 */ /* 0x000fe4000001ff00 */
[----:B------:R-:W-:Y:S01]  /*15f0*/  CS2R R178, SRZ ;  /* 0x0000000000b27805 */ /* 0x000fe2000001ff00 */
[----:B------:R1:W-:Y:S01]  /*1600*/  STL [R1+0x44], RZ ;  /* 0x000044ff01007387 */ /* 0x0003e20000100800 */
[----:B------:R-:W-:Y:S02]  /*1610*/  CS2R R180, SRZ ;  /* 0x0000000000b47805 */ /* 0x000fe4000001ff00 */
[----:B------:R-:W-:Y:S02]  /*1620*/  CS2R R182, SRZ ;  /* 0x0000000000b67805 */ /* 0x000fe4000001ff00 */
[----:B------:R-:W-:Y:S01]  /*1630*/  CS2R R184, SRZ ;  /* 0x0000000000b87805 */ /* 0x000fe2000001ff00 */
[----:B------:R1:W-:Y:S01]  /*1640*/  STL [R1+0x40], RZ ;  /* 0x000040ff01007387 */ /* 0x0003e20000100800 */
        /* <DEDUP_REMOVED lines=14> */
[----:B------:R-:W-:Y:S02]  /*1730*/  CS2R R208, SRZ ;  /* 0x0000000000d07805 */ /* 0x000fe4000001ff00 */
[----:B0-----:R-:W-:Y:S01]  /*1740*/  R2UR UR9, R0 ;  /* 0x00000000000972ca */ /* 0x001fe200000e0000 */
[----:B------:R1:W-:Y:S01]  /*1750*/  STL [R1+0x30], RZ ;  /* 0x000030ff01007387 */ /* 0x0003e20000100800 */
[----:B------:R-:W-:Y:S01]  /*1760*/  IMAD.MOV.U32 R0, RZ, RZ, RZ ;  /* 0x000000ffff007224 */ /* 0x000fe200078e00ff */
[----:B------:R-:W-:-:S02]  /*1770*/  CS2R R210, SRZ ;  /* 0x0000000000d27805 */ /* 0x000fc4000001ff00 */
[----:B------:R-:W-:Y:S01]  /*1780*/  CS2R R212, SRZ ;  /* 0x0000000000d47805 */ /* 0x000fe2000001ff00 */
[----:B------:R1:W-:Y:S01]  /*1790*/  STL [R1+0x2c], RZ ;  /* 0x00002cff01007387 */ /* 0x0003e20000100800 */
[----:B------:R-:W-:Y:S02]  /*17a0*/  CS2R R214, SRZ ;  /* 0x0000000000d67805 */ /* 0x000fe4000001ff00 */
[----:B------:R-:W-:Y:S02]  /*17b0*/  CS2R R216, SRZ ;  /* 0x0000000000d87805 */ /* 0x000fe4000001ff00 */
[----:B------:R-:W-:Y:S01]  /*17c0*/  CS2R R218, SRZ ;  /* 0x0000000000da7805 */ /* 0x000fe2000001ff00 */
[----:B------:R1:W-:Y:S01]  /*17d0*/  STL [R1+0x28], RZ ;  /* 0x000028ff01007387 */ /* 0x0003e20000100800 */
[----:B------:R-:W-:Y:S02]  /*17e0*/  CS2R R220, SRZ ;  /* 0x0000000000dc7805 */ /* 0x000fe4000001ff00 */
[----:B------:R-:W-:-:S02]  /*17f0*/  CS2R R222, SRZ ;  /* 0x0000000000de7805 */ /* 0x000fc4000001ff00 */
[----:B------:R-:W-:Y:S01]  /*1800*/  CS2R R224, SRZ ;  /* 0x0000000000e07805 */ /* 0x000fe2000001ff00 */
[----:B------:R1:W-:Y:S01]  /*1810*/  STL [R1+0x24], RZ ;  /* 0x000024ff01007387 */ /* 0x0003e20000100800 */
[----:B------:R-:W-:Y:S01]  /*1820*/  ULEA.HI UR10, UR9, UR9, URZ, 0x1 ;  /* 0x00000009090a7291 */ /* 0x000fe2000f8f083f */
[----:B------:R-:W-:Y:S01]  /*1830*/  CS2R R226, SRZ ;  /* 0x0000000000e27805 */ /* 0x000fe2000001ff00 */
[----:B------:R-:W-:Y:S01]  /*1840*/  IMAD.MOV.U32 R228, RZ, RZ, RZ ;  /* 0x000000ffffe47224 */ /* 0x000fe200078e00ff */
[----:B------:R1:W-:Y:S01]  /*1850*/  STL [R1+0x20], RZ ;  /* 0x000020ff01007387 */ /* 0x0003e20000100800 */
[----:B------:R-:W-:Y:S01]  /*1860*/  ULOP3.LUT UR10, UR10, 0x7fffe, URZ, 0xc0, !UPT ;  /* 0x0007fffe0a0a7892 */ /* 0x000fe2000f8ec03f */
[----:B------:R-:W-:Y:S02]  /*1870*/  CS2R R24, SRZ ;  /* 0x0000000000187805 */ /* 0x000fe4000001ff00 */
[----:B------:R-:W-:Y:S01]  /*1880*/  CS2R R26, SRZ ;  /* 0x00000000001a7805 */ /* 0x000fe2000001ff00 */
[----:B------:R1:W-:Y:S01]  /*1890*/  STL [R1+0x1c], RZ ;  /* 0x00001cff01007387 */ /* 0x0003e20000100800 */
[----:B------:R-:W-:Y:S01]  /*18a0*/  UIADD3 UR10, UR9, -UR10, URZ ;  /* 0x8000000a090a7290 */ /* 0x000fe2000fffe03f */
[----:B------:R-:W-:-:S02]  /*18b0*/  CS2R R28, SRZ ;  /* 0x00000000001c7805 */ /* 0x000fc4000001ff00 */
[----:B----4-:R-:W-:Y:S01]  /*18c0*/  CS2R R30, SRZ ;  /* 0x00000000001e7805 */ /* 0x010fe2000001ff00 */
[----:B------:R1:W-:Y:S01]  /*18d0*/  STL [R1+0x18], RZ ;  /* 0x000018ff01007387 */ /* 0x0003e20000100800 */
[----:B------:R-:W-:Y:S01]  /*18e0*/  ULEA UR10, UR10, UR14, 0xd ;  /* 0x0000000e0a0a7291 */ /* 0x000fe2000f8e683f */
[----:B------:R-:W-:Y:S02]  /*18f0*/  CS2R R32, SRZ ;  /* 0x0000000000207805 */ /* 0x000fe4000001ff00 */
[----:B------:R-:W-:Y:S01]  /*1900*/  CS2R R34, SRZ ;  /* 0x0000000000227805 */ /* 0x000fe2000001ff00 */
[----:B------:R1:W-:Y:S01]  /*1910*/  STL [R1+0x14], RZ ;  /* 0x000014ff01007387 */ /* 0x0003e20000100800 */
[----:B------:R-:W-:Y:S01]  /*1920*/  UIADD3 UR10, UR10, 0x100, URZ ;  /* 0x000001000a0a7890 */ /* 0x000fe2000fffe03f */
[----:B------:R-:W-:Y:S02]  /*1930*/  CS2R R36, SRZ ;  /* 0x0000000000247805 */ /* 0x000fe4000001ff00 */
[----:B------:R-:W-:Y:S01]  /*1940*/  CS2R R38, SRZ ;  /* 0x0000000000267805 */ /* 0x000fe2000001ff00 */
[----:B------:R1:W-:Y:S01]  /*1950*/  STL [R1+0x10], RZ ;  /* 0x000010ff01007387 */ /* 0x0003e20000100800 */
[----:B------:R-:W-:Y:S01]  /*1960*/  USHF.R.U32.HI UR10, URZ, 0x4, UR10 ;  /* 0x000000043f0a7899 */ /* 0x000fe2000801160a */
[----:B------:R-:W-:-:S02]  /*1970*/  CS2R R40, SRZ ;  /* 0x0000000000287805 */ /* 0x000fc4000001ff00 */
[----:B------:R-:W-:Y:S01]  /*1980*/  CS2R R42, SRZ ;  /* 0x00000000002a7805 */ /* 0x000fe2000001ff00 */
[----:B------:R1:W-:Y:S01]  /*1990*/  STL [R1+0xc], RZ ;  /* 0x00000cff01007387 */ /* 0x0003e20000100800 */
[----:B------:R-:W-:Y:S01]  /*19a0*/  ULOP3.LUT UR15, UR10, 0x3fff, URZ, 0xc0, !UPT ;  /* 0x00003fff0a0f7892 */ /* 0x000fe2000f8ec03f */
        /* <DEDUP_REMOVED lines=10> */
[----:B------:R1:W-:Y:S01]  /*1a50*/  STL [R1], RZ ;  /* 0x000000ff01007387 */ /* 0x0003e20000100800 */
[----:B------:R-:W-:Y:S02]  /*1a60*/  CS2R R60, SRZ ;  /* 0x00000000003c7805 */ /* 0x000fe4000001ff00 */
[----:B------:R-:W-:Y:S02]  /*1a70*/  CS2R R62, SRZ ;  /* 0x00000000003e7805 */ /* 0x000fe4000001ff00 */
[----:B------:R-:W-:Y:S02]  /*1a80*/  CS2R R64, SRZ ;  /* 0x0000000000407805 */ /* 0x000fe4000001ff00 */
[----:B------:R-:W-:-:S02]  /*1a90*/  CS2R R66, SRZ ;  /* 0x0000000000427805 */ /* 0x000fc4000001ff00 */
[----:B------:R-:W-:Y:S02]  /*1aa0*/  CS2R R68, SRZ ;  /* 0x0000000000447805 */ /* 0x000fe4000001ff00 */
[----:B------:R-:W-:Y:S02]  /*1ab0*/  CS2R R70, SRZ ;  /* 0x0000000000467805 */ /* 0x000fe4000001ff00 */
        /* <DEDUP_REMOVED lines=39> */
[----:B------:R-:W-:Y:S01]  /*1d30*/  CS2R R150, SRZ ;  /* 0x0000000000967805 */ /* 0x000fe2000001ff00 */
[----:B-1----:R-:W-:Y:S06]  /*1d40*/  @!P0 BRA `(.L_x_17) ;  /* 0x0000001000948947 */ /* 0x002fec0003800000 */
[----:B------:R-:W-:-:S06]  /*1d50*/  UISETP.NE.AND UP0, UPT, UR23, 0x3, UPT ;  /* 0x000000031700788c */ /* 0x000fcc000bf05270 */
[----:B------:R-:W-:-:S13]  /*1d60*/  PLOP3.LUT P1, PT, PT, PT, UP0, 0x80, 0x0 ;  /* 0x000000000000781c */ /* 0x000fda0003f2f008 */
[----:B------:R-:W-:Y:S05]  /*1d70*/  @!P1 BRA `(.L_x_18) ;  /* 0x0000000000049947 */ /* 0x000fea0003800000 */
[----:B------:R-:W-:Y:S01]  /*1d80*/  BPT.TRAP 0x1 ;  /* 0x000000040000795c */ /* 0x000fe20000300000 */
.L_x_18:
[----:B------:R-:W-:Y:S01]  /*1d90*/  ULEA UR6, UR5, UR14, 0x3 ;  /* 0x0000000e05067291 */ /* 0x000fe2000f8e183f */
[----:B------:R-:W-:-:S05]  /*1da0*/  IMAD.U32 R0, RZ, RZ, UR4 ;  /* 0x00000004ff007e24 */ /* 0x000fca000f8e00ff */
[----:B------:R-:W-:-:S04]  /*1db0*/  SHF.L.U32 R0, R0, 0x1f, RZ ;  /* 0x0000001f00007819 */ /* 0x000fc800000006ff */
[----:B------:R0:W1:Y:S01]  /*1dc0*/  SYNCS.PHASECHK.TRANS64.TRYWAIT P0, [UR6], R0 ;  /* 0x00000000ff0075a7 */ /* 0x0000620008000146 */
[----:B------:R-:W-:Y:S05]  /*1dd0*/  @!P1 BRA `(.L_x_19) ;  /* 0x0000000000049947 */ /* 0x000fea0003800000 */
[----:B------:R-:W-:Y:S01]  /*1de0*/  BPT.TRAP 0x1 ;  /* 0x000000040000795c */ /* 0x000fe20000300000 */
.L_x_19:
[----:B-1----:R-:W-:Y:S05]  /*1df0*/  @P0 BRA `(.L_x_20) ;  /* 0x0000000000080947 */ /* 0x002fea0003800000 */
[----:B------:R-:W1:Y:S02]  /*1e00*/  SYNCS.PHASECHK.TRANS64.TRYWAIT P0, [UR6], R0 ;  /* 0x00000000ff0075a7 */ /* 0x000e640008000146 */
[----:B-1----:R-:W-:Y:S05]  /*1e10*/  @!P0 BRA `(.L_x_21) ;  /* 0x000000e400708947 */ /* 0x002fea0003800000 */
.L_x_20:
[----:B------:R-:W-:Y:S01]  /*1e20*/  UIADD3 UR6, UR14, 0x10100, URZ ;  /* 0x000101000e067890 */ /* 0x000fe2000fffe03f */
[----:B------:R-:W-:Y:S01]  /*1e30*/  WARPGROUP.ARRIVE ;  /* 0x00000000000079c5 */ /* 0x000fe20000000000 */
[----:B------:R-:W-:Y:S01]  /*1e40*/  ULOP3.LUT UR8, UR15, 0x10000, URZ, 0xfc, !UPT ;  /* 0x000100000f087892 */ /* 0x000fe2000f8efc3f */
[----:B------:R2:W-:Y:S01]  /*1e50*/  STL [R1+0x6c], RZ ;  /* 0x00006cff01007387 */ /* 0x0005e20000100800 */
[----:B------:R-:W-:Y:S01]  /*1e60*/  USHF.R.U32.HI UR6, URZ, 0x4, UR6 ;  /* 0x000000043f067899 */ /* 0x000fe20008011606 */
[----:B01----:R-:W-:Y:S01]  /*1e70*/  IMAD.MOV.U32 R0, RZ, RZ, RZ ;  /* 0x000000ffff007224 */ /* 0x003fe200078e00ff */
[----:B------:R-:W-:Y:S01]  /*1e80*/  UMOV UR9, 0x40000040 ;  /* 0x4000004000097882 */ /* 0x000fe20000000000 */
[----:B------:R-:W-:Y:S01]  /*1e90*/  UMOV UR11, 0x40000040 ;  /* 0x40000040000b7882 */ /* 0x000fe20000000000 */
[----:B------:R-:W-:Y:S01]  /*1ea0*/  ULOP3.LUT UR6, UR6, 0x3fff, URZ, 0xc0, !UPT ;  /* 0x00003fff06067892 */ /* 0x000fe2000f8ec03f */
[----:B------:R2:W-:Y:S01]  /*1eb0*/  STL [R1+0x68], RZ ;  /* 0x000068ff01007387 */ /* 0x0005e20000100800 */
[----:B------:R-:W-:-:S02]  /*1ec0*/  CS2R R2, SRZ ;  /* 0x0000000000027805 */ /* 0x000fc4000001ff00 */
[----:B------:R-:W-:Y:S01]  /*1ed0*/  CS2R R4, SRZ ;  /* 0x0000000000047805 */ /* 0x000fe2000001ff00 */
[----:B------:R-:W-:Y:S01]  /*1ee0*/  ULOP3.LUT UR7, UR6, 0x10000, URZ, 0xfc, !UPT ;  /* 0x0001000006077892 */ /* 0x000fe2000f8efc3f */
[----:B------:R2:W-:Y:S01]  /*1ef0*/  STL [R1+0x64], RZ ;  /* 0x000064ff01007387 */ /* 0x0005e20000100800 */
[----:B------:R-:W-:Y:S01]  /*1f00*/  ULEA UR6, UR5, UR8, 0xa ;  /* 0x0000000805067291 */ /* 0x000fe2000f8e503f */
[----:B------:R-:W-:Y:S01]  /*1f10*/  CS2R R6, SRZ ;  /* 0x0000000000067805 */ /* 0x000fe2000001ff00 */
[----:B------:R-:W-:Y:S01]  /*1f20*/  ULEA UR7, UR5, UR7, 0xb ;  /* 0x0000000705077291 */ /* 0x000fe2000f8e583f */
[----:B------:R2:W-:Y:S01]  /*1f30*/  STL [R1+0x60], RZ ;  /* 0x000060ff01007387 */ /* 0x0005e20000100800 */
[----:B------:R-:W-:Y:S02]  /*1f40*/  CS2R R8, SRZ ;  /* 0x0000000000087805 */ /* 0x000fe4000001ff00 */
[----:B------:R-:W-:Y:S02]  /*1f50*/  CS2R R10, SRZ ;  /* 0x00000000000a7805 */ /* 0x000fe4000001ff00 */
[----:B------:R-:W-:Y:S01]  /*1f60*/  CS2R R12, SRZ ;  /* 0x00000000000c7805 */ /* 0x000fe2000001ff00 */
[----:B------:R-:W-:Y:S01]  /*1f70*/  UMOV UR8, UR6 ;  /* 0x0000000600087c82 */ /* 0x000fe20008000000 */
[----:B------:R2:W-:Y:S01]  /*1f80*/  STL [R1+0x5c], RZ ;  /* 0x00005cff01007387 */ /* 0x0005e20000100800 */
[----:B------:R-:W-:Y:S01]  /*1f90*/  UMOV UR10, UR7 ;  /* 0x00000007000a7c82 */ /* 0x000fe20008000000 */
[----:B------:R-:W-:Y:S01]  /*1fa0*/  CS2R R14, SRZ ;  /* 0x00000000000e7805 */ /* 0x000fe2000001ff00 */
[----:B------:R-:W-:Y:S01]  /*1fb0*/  QGMMA.64x256x32.F32.E4M3.E4M3 R24, gdesc[UR8], RZ, !UPT ;  /* 0x03e00000081879f3 */ /* 0x000fe2000c7008ff */
[----:B------:R-:W-:Y:S01]  /*1fc0*/  UIADD3 UR8, UR6, 0x2, URZ ;  /* 0x0000000206087890 */ /* 0x000fe2000fffe03f */
[----:B------:R2:W-:Y:S01]  /*1fd0*/  STL [R1+0x58], RZ ;  /* 0x000058ff01007387 */ /* 0x0005e20000100800 */
[----:B------:R-:W-:Y:S01]  /*1fe0*/  UIADD3 UR10, UR7, 0x2, URZ ;  /* 0x00000002070a7890 */ /* 0x000fe2000fffe03f */
[----:B------:R-:W-:Y:S01]  /*1ff0*/  CS2R R16, SRZ ;  /* 0x0000000000107805 */ /* 0x000fe2000001ff00 */
[----:B------:R-:W-:Y:S01]  /*2000*/  UMOV UR9, 0x40000040 ;  /* 0x4000004000097882 */ /* 0x000fe20000000000 */
[----:B------:R-:W-:Y:S01]  /*2010*/  UMOV UR11, 0x40000040 ;  /* 0x40000040000b7882 */ /* 0x000fe20000000000 */
        /* <DEDUP_REMOVED lines=54> */
[----:B------:R-:W-:Y:S01]  /*2380*/  CS2R R226, SRZ ;  /* 0x0000000000e27805 */ /* 0x000fe2000001ff00 */
[----:B------:R-:W-:Y:S01]  /*2390*/  IMAD.MOV.U32 R228, RZ, RZ, RZ ;  /* 0x000000ffffe47224 */ /* 0x000fe200078e00ff */
[----:B------:R2:W-:Y:S04]  /*23a0*/  STL [R1+0x1c], RZ ;  /* 0x00001cff01007387 */ /* 0x0005e80000100800 */
[----:B------:R2:W-:Y:S04]  /*23b0*/  STL [R1+0x18], RZ ;  /* 0x000018ff01007387 */ /* 0x0005e80000100800 */
[----:B------:R2:W-:Y:S04]  /*23c0*/  STL [R1+0x14], RZ ;  /* 0x000014ff01007387 */ /* 0x0005e80000100800 */
[----:B------:R2:W-:Y:S04]  /*23d0*/  STL [R1+0x10], RZ ;  /* 0x000010ff01007387 */ /* 0x0005e80000100800 */
[----:B------:R2:W-:Y:S04]  /*23e0*/  STL [R1+0xc], RZ ;  /* 0x00000cff01007387 */ /* 0x0005e80000100800 */
[----:B------:R2:W-:Y:S04]  /*23f0*/  STL [R1+0x8], RZ ;  /* 0x000008ff01007387 */ /* 0x0005e80000100800 */
[----:B------:R2:W-:Y:S04]  /*2400*/  STL [R1+0x4], RZ ;  /* 0x000004ff01007387 */ /* 0x0005e80000100800 */
[----:B------:R2:W-:Y:S01]  /*2410*/  STL [R1], RZ ;  /* 0x000000ff01007387 */ /* 0x0005e20000100800 */
[----:B------:R-:W-:Y:S01]  /*2420*/  QGMMA.64x256x32.F32.E4M3.E4M3 R24, gdesc[UR8], R24 ;  /* 0x03e00000081879f3 */ /* 0x000fe20008700818 */
[----:B------:R-:W-:-:S02]  /*2430*/  UIADD3 UR8, UR6, 0x4, URZ ;  /* 0x0000000406087890 */ /* 0x000fc4000fffe03f */
[----:B------:R-:W-:Y:S01]  /*2440*/  UIADD3 UR10, UR7, 0x4, URZ ;  /* 0x00000004070a7890 */ /* 0x000fe2000fffe03f */
[----:B------:R-:W-:Y:S01]  /*2450*/  UMOV UR9, 0x40000040 ;  /* 0x4000004000097882 */ /* 0x000fe20000000000 */
[----:B------:R-:W-:-:S15]  /*2460*/  UMOV UR11, 0x40000040 ;  /* 0x40000040000b7882 */ /* 0x000fde0000000000 */
[----:B------:R-:W-:-:S08]  /*2470*/  NOP ;  /* 0x0000000000007918 */ /* 0x000fd00000000000 */
[----:B------:R-:W-:Y:S01]  /*2480*/  QGMMA.64x256x32.F32.E4M3.E4M3 R24, gdesc[UR8], R24 ;  /* 0x03e00000081879f3 */ /* 0x000fe20008700818 */
[----:B------:R-:W-:Y:S02]  /*2490*/  UIADD3 UR10, UR7, 0x6, URZ ;  /* 0x00000006070a7890 */ /* 0x000fe4000fffe03f */
[----:B------:R-:W-:Y:S01]  /*24a0*/  UIADD3 UR8, UR6, 0x6, URZ ;  /* 0x0000000606087890 */ /* 0x000fe2000fffe03f */
[----:B------:R-:W-:Y:S01]  /*24b0*/  ULDC UR7, c[0x0][0x50c] ;  /* 0x0001430000077ab9 */ /* 0x000fe20000000800 */
[----:B------:R-:W-:Y:S01]  /*24c0*/  UMOV UR9, 0x40000040 ;  /* 0x4000004000097882 */ /* 0x000fe20000000000 */
[----:B------:R-:W-:Y:S01]  /*24d0*/  UISETP.NE.AND UP0, UPT, UR7, 0x4, UPT ;  /* 0x000000040700788c */ /* 0x000fe2000bf05270 */
[----:B------:R-:W-:Y:S01]  /*24e0*/  UMOV UR11, 0x40000040 ;  /* 0x40000040000b7882 */ /* 0x000fe20000000000 */
[----:B------:R-:W-:Y:S02]  /*24f0*/  UMOV UR6, 0x4 ;  /* 0x0000000400067882 */ /* 0x000fe40000000000 */
[----:B------:R-:W-:-:S06]  /*2500*/  USEL UR7, URZ, 0x1, UP0 ;  /* 0x000000013f077887 */ /* 0x000fcc0008000000 */
[----:B------:R-:W-:-:S12]  /*2510*/  ISETP.NE.AND P0, PT, RZ, UR7, PT ;  /* 0x00000007ff007c0c */ /* 0x000fd8000bf05270 */
[----:B------:R-:W-:Y:S01]  /*2520*/  QGMMA.64x256x32.F32.E4M3.E4M3 R24, gdesc[UR8], R24, gsb0 ;  /* 0x03e00000081879f3 */ /* 0x000fe20008000818 */
[----:B--2---:R-:W-:Y:S05]  /*2530*/  @!P0 BRA `(.L_x_22) ;  /* 0x0000000800808947 */ /* 0x004fea0003800000 */
[----:B------:R-:W-:Y:S02]  /*2540*/  WARPGROUP.DEPBAR.LE gsb0, 0x0 ;  /* 0x00008000000079c5 */ /* 0x000fe40000010000 */
[----:B------:R-:W-:-:S01]  /*2550*/  FADD R227, RZ, R25 ;  /* 0x00000019ffe37221 */ /* 0x000fc20000000000 */
[----:B------:R-:W-:Y:S01]  /*2560*/  FADD R228, RZ, R24 ;  /* 0x00000018ffe47221 */ /* 0x000fe20000000000 */
[----:B------:R-:W-:-:S01]  /*2570*/  FADD R226, RZ, R26 ;  /* 0x0000001affe27221 */ /* 0x000fc20000000000 */
[----:B------:R-:W-:Y:S01]  /*2580*/  FADD R225, RZ, R27 ;  /* 0x0000001bffe17221 */ /* 0x000fe20000000000 */
[----:B------:R-:W-:-:S01]  /*2590*/  FADD R224, RZ, R28 ;  /* 0x0000001cffe07221 */ /* 0x000fc20000000000 */
[----:B------:R0:W-:Y:S01]  /*25a0*/  STL [R1+0x88], R227 ;  /* 0x000088e301007387 */ /* 0x0001e20000100800 */
[----:B------:R-:W-:-:S01]  /*25b0*/  FADD R223, RZ, R29 ;  /* 0x0000001dffdf7221 */ /* 0x000fc20000000000 */
[----:B------:R-:W-:Y:S01]  /*25c0*/  FADD R222, RZ, R30 ;  /* 0x0000001effde7221 */ /* 0x000fe20000000000 */
[----:B------:R-:W-:-:S01]  /*25d0*/  FADD R221, RZ, R31 ;  /* 0x0000001fffdd7221 */ /* 0x000fc20000000000 */
[----:B------:R-:W-:Y:S01]  /*25e0*/  FADD R220, RZ, R32 ;  /* 0x00000020ffdc7221 */ /* 0x000fe20000000000 */
[----:B------:R-:W-:-:S01]  /*25f0*/  FADD R219, RZ, R33 ;  /* 0x00000021ffdb7221 */ /* 0x000fc20000000000 */
[----:B------:R-:W-:Y:S01]  /*2600*/  FADD R218, RZ, R34 ;  /* 0x00000022ffda7221 */ /* 0x000fe20000000000 */
[----:B------:R-:W-:-:S01]  /*2610*/  FADD R217, RZ, R35 ;  /* 0x00000023ffd97221 */ /* 0x000fc20000000000 */
[----:B------:R-:W-:Y:S01]  /*2620*/  FADD R216, RZ, R36 ;  /* 0x00000024ffd87221 */ /* 0x000fe20000000000 */
[----:B------:R-:W-:-:S01]  /*2630*/  FADD R215, RZ, R37 ;  /* 0x00000025ffd77221 */ /* 0x000fc20000000000 */
[----:B0-----:R-:W-:Y:S01]  /*2640*/  FADD R227, RZ, R124 ;  /* 0x0000007cffe37221 */ /* 0x001fe20000000000 */
[----:B------:R-:W-:-:S01]  /*2650*/  FADD R214, RZ, R38 ;  /* 0x00000026ffd67221 */ /* 0x000fc20000000000 */
[----:B------:R-:W-:Y:S01]  /*2660*/  FADD R213, RZ, R39 ;  /* 0x00000027ffd57221 */ /* 0x000fe20000000000 */
[----:B------:R-:W-:-:S01]  /*2670*/  FADD R212, RZ, R40 ;  /* 0x00000028ffd47221 */ /* 0x000fc20000000000 */
[----:B------:R-:W-:Y:S01]  /*2680*/  FADD R211, RZ, R41 ;  /* 0x00000029ffd37221 */ /* 0x000fe20000000000 */
[----:B------:R0:W-:Y:S01]  /*2690*/  STL [R1], R227 ;  /* 0x000000e301007387 */ /* 0x0001e20000100800 */
        /* <DEDUP_REMOVED lines=94> */
[----:B0-----:R-:W-:-:S05]  /*2c80*/  FADD R227, RZ, R131 ;  /* 0x00000083ffe37221 */ /* 0x001fca0000000000 */
[----:B------:R0:W-:Y:S02]  /*2c90*/  STL [R1+0x1c], R227 ;  /* 0x00001ce301007387 */ /* 0x0001e40000100800 */
        /* <DEDUP_REMOVED lines=39> */
[----:B------:R0:W-:Y:S04]  /*2f10*/  STL [R1+0x6c], R227 ;  /* 0x00006ce301007387 */ /* 0x0001e80000100800 */
[----:B0-----:R0:W5:Y:S01]  /*2f20*/  LDL.LU R227, [R1+0x88] ;  /* 0x0000880001e37983 */ /* 0x0011620000300800 */
[----:B------:R-:W-:-:S05]  /*2f30*/  UMOV UR6, URZ ;  /* 0x0000003f00067c82 */ /* 0x000fca0008000000 */
.L_x_22:
[----:B------:R-:W-:Y:S01]  /*2f40*/  UIADD3 UR16, UR5, 0x1, URZ ;  /* 0x0000000105107890 */ /* 0x000fe2000fffe03f */
[----:B------:R-:W-:-:S03]  /*2f50*/  UMOV UR8, 0x1 ;  /* 0x0000000100087882 */ /* 0x000fc60000000000 */
[----:B------:R-:W-:-:S04]  /*2f60*/  UISETP.NE.AND UP0, UPT, UR16, 0x4, UPT ;  /* 0x000000041000788c */ /* 0x000fc8000bf05270 */
[----:B------:R-:W-:Y:S02]  /*2f70*/  USEL UR17, URZ, 0x1, UP0 ;  /* 0x000000013f117887 */ /* 0x000fe40008000000 */
[----:B------:R-:W-:Y:S02]  /*2f80*/  USEL UR16, UR16, URZ, UP0 ;  /* 0x0000003f10107287 */ /* 0x000fe40008000000 */
[----:B------:R-:W-:-:S12]  /*2f90*/  ULOP3.LUT UR17, UR4, UR17, URZ, 0x3c, !UPT ;  /* 0x0000001104117292 */ /* 0x000fd8000f8e3c3f */
.L_x_17:
[----:B------:R-:W-:-:S04]  /*2fa0*/  UISETP.LT.AND UP0, UPT, UR12, 0x1, UPT ;  /* 0x000000010c00788c */ /* 0x000fc8000bf01270 */
[----:B------:R-:W-:-:S04]  /*2fb0*/  USEL UR9, UR12, 0x1, UP0 ;  /* 0x000000010c097887 */ /* 0x000fc80008000000 */
[----:B------:R-:W-:-:S04]  /*2fc0*/  UIADD3 UR9, UR12, -UR9, URZ ;  /* 0x800000090c097290 */ /* 0x000fc8000fffe03f */
[----:B------:R-:W-:-:S06]  /*2fd0*/  UISETP.GE.AND UP0, UPT, UR9, 0x1, UPT ;  /* 0x000000010900788c */ /* 0x000fcc000bf06270 */
[----:B------:R-:W-:-:S13]  /*2fe0*/  PLOP3.LUT P0, PT, PT, PT, UP0, 0x80, 0x0 ;  /* 0x000000000000781c */ /* 0x000fda0003f0f008 */
[----:B------:R-:W-:Y:S05]  /*2ff0*/  @!P0 BRA `(.L_x_23) ;  /* 0x0000001000dc8947 */ /* 0x000fea0003800000 */
[----:B------:R-:W-:Y:S01]  /*3000*/  UMOV UR24, UR9 ;  /* 0x0000000900187c82 */ /* 0x000fe20008000000 */
[----:B------:R-:W-:Y:S01]  /*3010*/  UMOV UR25, UR5 ;  /* 0x0000000500197c82 */ /* 0x000fe20008000000 */
[----:B------:R-:W-:-:S05]  /*3020*/  ULDC UR27, c[0x0][0x50c] ;  /* 0x00014300001b7ab9 */ /* 0x000fca0000000800 */
.L_x_31:
[----:B------:R-:W-:-:S06]  /*3030*/  UISETP.NE.AND UP0, UPT, UR23, 0x3, UPT ;  /* 0x000000031700788c */ /* 0x000fcc000bf05270 */
[----:B------:R-:W-:-:S13]  /*3040*/  PLOP3.LUT P1, PT, PT, PT, UP0, 0x80, 0x0 ;  /* 0x000000000000781c */ /* 0x000fda0003f2f008 */
[----:B-----5:R-:W-:Y:S05]  /*3050*/  @!P1 BRA `(.L_x_24) ;  /* 0x0000000000049947 */ /* 0x020fea0003800000 */
[----:B------:R-:W-:Y:S01]  /*3060*/  BPT.TRAP 0x1 ;  /* 0x000000040000795c */ /* 0x000fe20000300000 */
.L_x_24:
[----:B------:R-:W1:Y:S01]  /*3070*/  S2UR UR9, SR_CgaCtaId ;  /* 0x00000000000979c3 */ /* 0x000e620000008800 */
[----:B------:R-:W-:Y:S01]  /*3080*/  UMOV UR14, 0x400 ;  /* 0x00000400000e7882 */ /* 0x000fe20000000000 */
[----:B------:R-:W-:-:S05]  /*3090*/  IMAD.U32 R229, RZ, RZ, UR17 ;  /* 0x00000011ffe57e24 */ /* 0x000fca000f8e00ff */
[----:B------:R-:W-:Y:S01]  /*30a0*/  SHF.L.U32 R229, R229, 0x1f, RZ ;  /* 0x0000001fe5e57819 */ /* 0x000fe200000006ff */
[----:B-1----:R-:W-:-:S04]  /*30b0*/  ULEA UR14, UR9, UR14, 0x18 ;  /* 0x0000000e090e7291 */ /* 0x002fc8000f8ec03f */
[----:B------:R-:W-:-:S09]  /*30c0*/  ULEA UR9, UR16, UR14, 0x3 ;  /* 0x0000000e10097291 */ /* 0x000fd2000f8e183f */
[----:B------:R1:W2:Y:S01]  /*30d0*/  SYNCS.PHASECHK.TRANS64.TRYWAIT P0, [UR9], R229 ;  /* 0x000000e5ff0075a7 */ /* 0x0002a20008000149 */
[----:B------:R-:W-:Y:S05]  /*30e0*/  @!P1 BRA `(.L_x_25) ;  /* 0x0000000000049947 */ /* 0x000fea0003800000 */
[----:B------:R-:W-:Y:S01]  /*30f0*/  BPT.TRAP 0x1 ;  /* 0x000000040000795c */ /* 0x000fe20000300000 */
.L_x_25:
[----:B--2---:R-:W-:Y:S05]  /*3100*/  @P0 BRA `(.L_x_26) ;  /* 0x0000000000080947 */ /* 0x004fea0003800000 */
[----:B------:R-:W2:Y:S02]  /*3110*/  SYNCS.PHASECHK.TRANS64.TRYWAIT P0, [UR9], R229 ;  /* 0x000000e5ff0075a7 */ /* 0x000ea40008000149 */
[----:B--2---:R-:W-:Y:S05]  /*3120*/  @!P0 BRA `(.L_x_27) ;  /* 0x000000d000c48947 */ /* 0x004fea0003800000 */
.L_x_26:
[----:B------:R-:W-:Y:S01]  /*3130*/  UIADD3 UR9, UR14, 0x10100, URZ ;  /* 0x000101000e097890 */ /* 0x000fe2000fffe03f */
[----:B------:R-:W-:Y:S01]  /*3140*/  WARPGROUP.ARRIVE ;  /* 0x00000000000079c5 */ /* 0x000fe20000000000 */
[----:B------:R-:W-:Y:S02]  /*3150*/  UISETP.NE.AND UP0, UPT, UR7, URZ, UPT ;  /* 0x0000003f0700728c */ /* 0x000fe4000bf05270 */
[----:B------:R-:W-:Y:S02]  /*3160*/  USHF.R.U32.HI UR9, URZ, 0x4, UR9 ;  /* 0x000000043f097899 */ /* 0x000fe40008011609 */
[----:B------:R-:W-:Y:S02]  /*3170*/  USEL UR8, UR8, URZ, !UP0 ;  /* 0x0000003f08087287 */ /* 0x000fe4000c000000 */
[----:B------:R-:W-:Y:S02]  /*3180*/  ULOP3.LUT UR9, UR9, 0x3fff, URZ, 0xc0, !UPT ;  /* 0x00003fff09097892 */ /* 0x000fe4000f8ec03f */
[----:B------:R-:W-:-:S02]  /*3190*/  ULOP3.LUT UR7, UR15, 0x10000, URZ, 0xfc, !UPT ;  /* 0x000100000f077892 */ /* 0x000fc4000f8efc3f */
[----:B------:R-:W-:Y:S02]  /*31a0*/  ULOP3.LUT UR9, UR9, 0x10000, URZ, 0xfc, !UPT ;  /* 0x0001000009097892 */ /* 0x000fe4000f8efc3f */
[----:B------:R-:W-:Y:S02]  /*31b0*/  UISETP.NE.U32.AND UP0, UPT, UR8, URZ, UPT ;  /* 0x0000003f0800728c */ /* 0x000fe4000bf05070 */
[----:B------:R-:W-:Y:S02]  /*31c0*/  ULEA UR7, UR16, UR7, 0xa ;  /* 0x0000000710077291 */ /* 0x000fe4000f8e503f */
[----:B------:R-:W-:Y:S01]  /*31d0*/  ULEA UR26, UR16, UR9, 0xb ;  /* 0x00000009101a7291 */ /* 0x000fe2000f8e583f */
[----:B------:R-:W-:Y:S02]  /*31e0*/  UMOV UR11, 0x40000040 ;  /* 0x40000040000b7882 */ /* 0x000fe40000000000 */
[----:B------:R-:W-:Y:S01]  /*31f0*/  UMOV UR9, 0x40000040 ;  /* 0x4000004000097882 */ /* 0x000fe20000000000 */
[----:B------:R-:W-:Y:S01]  /*3200*/  UIADD3 UR6, UR6, 0x4, URZ ;  /* 0x0000000406067890 */ /* 0x000fe2000fffe03f */
[----:B------:R-:W-:-:S02]  /*3210*/  UMOV UR8, UR7 ;  /* 0x0000000700087c82 */ /* 0x000fc40008000000 */
[----:B------:R-:W-:Y:S02]  /*3220*/  UMOV UR10, UR26 ;  /* 0x0000001a000a7c82 */ /* 0x000fe40008000000 */
[----:B------:R-:W-:Y:S01]  /*3230*/  QGMMA.64x256x32.F32.E4M3.E4M3 R24, gdesc[UR8], R24, UP0 ;  /* 0x03e00000081879f3 */ /* 0x000fe2000bf00818 */
[----:B------:R-:W-:Y:S02]  /*3240*/  UIADD3 UR8, UR7, 0x2, URZ ;  /* 0x0000000207087890 */ /* 0x000fe4000fffe03f */
[----:B------:R-:W-:Y:S01]  /*3250*/  UIADD3 UR10, UR26, 0x2, URZ ;  /* 0x000000021a0a7890 */ /* 0x000fe2000fffe03f */
[----:B------:R-:W-:Y:S01]  /*3260*/  UMOV UR9, 0x40000040 ;  /* 0x4000004000097882 */ /* 0x000fe20000000000 */
[----:B------:R-:W-:Y:S01]  /*3270*/  UMOV UR11, 0x40000040 ;  /* 0x40000040000b7882 */ /* 0x000fe20000000000 */
[----:B------:R-:W-:-:S15]  /*3280*/  UISETP.NE.AND UP0, UPT, UR6, UR27, UPT ;  /* 0x0000001b0600728c */ /* 0x000fde000bf05270 */
[----:B------:R-:W-:-:S07]  /*3290*/  NOP ;  /* 0x0000000000007918 */ /* 0x000fce0000000000 */
[----:B------:R-:W-:Y:S01]  /*32a0*/  QGMMA.64x256x32.F32.E4M3.E4M3 R24, gdesc[UR8], R24 ;  /* 0x03e00000081879f3 */ /* 0x000fe20008700818 */
[----:B------:R-:W-:Y:S02]  /*32b0*/  UIADD3 UR8, UR7, 0x4, URZ ;  /* 0x0000000407087890 */ /* 0x000fe4000fffe03f */
[----:B------:R-:W-:Y:S01]  /*32c0*/  UIADD3 UR10, UR26, 0x4, URZ ;  /* 0x000000041a0a7890 */ /* 0x000fe2000fffe03f */
[----:B------:R-:W-:Y:S01]  /*32d0*/  UMOV UR9, 0x40000040 ;  /* 0x4000004000097882 */ /* 0x000fe20000000000 */
[----:B------:R-:W-:-:S15]  /*32e0*/  UMOV UR11, 0x40000040 ;  /* 0x40000040000b7882 */ /* 0x000fde0000000000 */
[----:B------:R-:W-:-:S08]  /*32f0*/  NOP ;  /* 0x0000000000007918 */ /* 0x000fd00000000000 */
[----:B------:R-:W-:Y:S01]  /*3300*/  QGMMA.64x256x32.F32.E4M3.E4M3 R24, gdesc[UR8], R24 ;  /* 0x03e00000081879f3 */ /* 0x000fe20008700818 */
[----:B------:R-:W-:Y:S02]  /*3310*/  UIADD3 UR8, UR7, 0x6, URZ ;  /* 0x0000000607087890 */ /* 0x000fe4000fffe03f */
[----:B------:R-:W-:Y:S01]  /*3320*/  UIADD3 UR10, UR26, 0x6, URZ ;  /* 0x000000061a0a7890 */ /* 0x000fe2000fffe03f */
[----:B------:R-:W-:Y:S01]  /*3330*/  UMOV UR9, 0x40000040 ;  /* 0x4000004000097882 */ /* 0x000fe20000000000 */
[----:B------:R-:W-:Y:S01]  /*3340*/  UMOV UR11, 0x40000040 ;  /* 0x40000040000b7882 */ /* 0x000fe20000000000 */
[----:B------:R-:W-:-:S06]  /*3350*/  USEL UR7, URZ, 0x1, UP0 ;  /* 0x000000013f077887 */ /* 0x000fcc0008000000 */
[----:B------:R-:W-:-:S15]  /*3360*/  ISETP.NE.AND P0, PT, RZ, UR7, PT ;  /* 0x00000007ff007c0c */ /* 0x000fde000bf05270 */
[----:B------:R-:W-:-:S01]  /*3370*/  NOP ;  /* 0x0000000000007918 */ /* 0x000fc20000000000 */
[----:B------:R-:W-:Y:S03]  /*3380*/  QGMMA.64x256x32.F32.E4M3.E4M3 R24, gdesc[UR8], R24, gsb0 ;  /* 0x03e00000081879f3 */ /* 0x000fe60008000818 */
[----:B------:R-:W-:Y:S02]  /*3390*/  WARPGROUP.DEPBAR.LE gsb0, 0x1 ;  /* 0x00008000000079c5 */ /* 0x000fe40000010100 */
[----:B------:R-:W-:Y:S05]  /*33a0*/  @!P0 BRA `(.L_x_28) ;  /* 0x0000000c00708947 */ /* 0x000fea0003800000 */
[----:B------:R-:W-:Y:S02]  /*33b0*/  WARPGROUP.DEPBAR.LE gsb0, 0x0 ;  /* 0x00008000000079c5 */ /* 0x000fe40000010000 */
[----:B-----5:R-:W-:-:S01]  /*33c0*/  FADD R227, R25, R227 ;  /* 0x000000e319e37221 */ /* 0x020fc20000000000 */
[----:B------:R-:W-:Y:S01]  /*33d0*/  FADD R226, R26, R226 ;  /* 0x000000e21ae27221 */ /* 0x000fe20000000000 */
[----:B------:R-:W-:-:S01]  /*33e0*/  FADD R225, R27, R225 ;  /* 0x000000e11be17221 */ /* 0x000fc20000000000 */
[----:B------:R-:W-:Y:S01]  /*33f0*/  FADD R224, R28, R224 ;  /* 0x000000e01ce07221 */ /* 0x000fe20000000000 */
[----:B------:R-:W-:-:S01]  /*3400*/  FADD R223, R29, R223 ;  /* 0x000000df1ddf7221 */ /* 0x000fc20000000000 */
[----:B------:R2:W-:Y:S01]  /*3410*/  STL [R1+0x88], R227 ;  /* 0x000088e301007387 */ /* 0x0005e20000100800 */
[----:B------:R-:W-:-:S01]  /*3420*/  FADD R222, R30, R222 ;  /* 0x000000de1ede7221 */ /* 0x000fc20000000000 */
[----:B------:R-:W-:Y:S01]  /*3430*/  FADD R221, R31, R221 ;  /* 0x000000dd1fdd7221 */ /* 0x000fe20000000000 */
[----:B------:R-:W-:-:S01]  /*3440*/  FADD R220, R32, R220 ;  /* 0x000000dc20dc7221 */ /* 0x000fc20000000000 */
[----:B------:R-:W-:Y:S01]  /*3450*/  FADD R219, R33, R219 ;  /* 0x000000db21db7221 */ /* 0x000fe20000000000 */
[----:B------:R-:W-:-:S01]  /*3460*/  FADD R218, R34, R218 ;  /* 0x000000da22da7221 */ /* 0x000fc20000000000 */
[----:B------:R-:W-:Y:S01]  /*3470*/  FADD R217, R35, R217 ;  /* 0x000000d923d97221 */ /* 0x000fe20000000000 */
[----:B------:R-:W-:-:S01]  /*3480*/  FADD R216, R36, R216 ;  /* 0x000000d824d87221 */ /* 0x000fc20000000000 */
[----:B------:R-:W-:Y:S01]  /*3490*/  FADD R215, R37, R215 ;  /* 0x000000d725d77221 */ /* 0x000fe20000000000 */
[----:B------:R-:W-:-:S01]  /*34a0*/  FADD R214, R38, R214 ;  /* 0x000000d626d67221 */ /* 0x000fc20000000000 */
[----:B--2---:R-:W2:Y:S01]  /*34b0*/  LDL.LU R227, [R1+0x28] ;  /* 0x0000280001e37983 */ /* 0x004ea20000300800 */
[----:B------:R-:W-:-:S01]  /*34c0*/  FADD R213, R39, R213 ;  /* 0x000000d527d57221 */ /* 0x000fc20000000000 */
[----:B------:R-:W-:Y:S01]  /*34d0*/  FADD R212, R40, R212 ;  /* 0x000000d428d47221 */ /* 0x000fe20000000000 */
[----:B------:R-:W-:-:S01]  /*34e0*/  FADD R211, R41, R211 ;  /* 0x000000d329d37221 */ /* 0x000fc20000000000 */
[----:B------:R3:W-:Y:S01]  /*34f0*/  STL [R1+0x8c], R226 ;  /* 0x00008ce201007387 */ /* 0x0007e20000100800 */
[----:B------:R-:W-:-:S03]  /*3500*/  FADD R228, R24, R228 ;  /* 0x000000e418e47221 */ /* 0x000fc60000000000 */
[----:B---3--:R-:W3:Y:S04]  /*3510*/  LDL.LU R226, [R1+0x24] ;  /* 0x0000240001e27983 */ /* 0x008ee80000300800 */
[----:B------:R4:W-:Y:S04]  /*3520*/  STL [R1+0x90], R225 ;  /* 0x000090e101007387 */ /* 0x0009e80000100800 */
[----:B----4-:R-:W4:Y:S04]  /*3530*/  LDL.LU R225, [R1+0x20] ;  /* 0x0000200001e17983 */ /* 0x010f280000300800 */
[----:B------:R0:W-:Y:S04]  /*3540*/  STL [R1+0x94], R224 ;  /* 0x000094e001007387 */ /* 0x0001e80000100800 */
[----:B0-----:R-:W4:Y:S04]  /*3550*/  LDL.LU R224, [R1+0x1c] ;  /* 0x00001c0001e07983 */ /* 0x001f280000300800 */
        /* <DEDUP_REMOVED lines=13> */
[----:B0-----:R-:W4:Y:S04]  /*3630*/  LDL.LU R217, [R1] ;  /* 0x0000000001d97983 */ /* 0x001f280000300800 */
[----:B------:R-:W-:Y:S04]  /*3640*/  STL [R1+0xb4], R216 ;  /* 0x0000b4d801007387 */ /* 0x000fe80000100800 */
[----:B------:R-:W-:Y:S04]  /*3650*/  STL [R1+0xb8], R215 ;  /* 0x0000b8d701007387 */ /* 0x000fe80000100800 */
[----:B------:R-:W-:Y:S04]  /*3660*/  STL [R1+0xbc], R214 ;  /* 0x0000bcd601007387 */ /* 0x000fe80000100800 */
[----:B------:R-:W-:Y:S04]  /*3670*/  STL [R1+0xc0], R213 ;  /* 0x0000c0d501007387 */ /* 0x000fe80000100800 */
[----:B------:R-:W-:Y:S04]  /*3680*/  STL [R1+0xc4], R212 ;  /* 0x0000c4d401007387 */ /* 0x000fe80000100800 */
[----:B------:R0:W-:Y:S01]  /*3690*/  STL [R1+0xc8], R211 ;  /* 0x0000c8d301007387 */ /* 0x0001e20000100800 */
[----:B--2---:R-:W-:-:S01]  /*36a0*/  FADD R227, R134, R227 ;  /* 0x000000e386e37221 */ /* 0x004fc20000000000 */
[----:B---3--:R-:W-:Y:S01]  /*36b0*/  FADD R226, R133, R226 ;  /* 0x000000e285e27221 */ /* 0x008fe20000000000 */
[----:B----4-:R-:W-:-:S01]  /*36c0*/  FADD R225, R132, R225 ;  /* 0x000000e184e17221 */ /* 0x010fc20000000000 */
[----:B------:R-:W-:Y:S01]  /*36d0*/  FADD R224, R131, R224 ;  /* 0x000000e083e07221 */ /* 0x000fe20000000000 */
[----:B------:R-:W-:-:S01]  /*36e0*/  FADD R223, R130, R223 ;  /* 0x000000df82df7221 */ /* 0x000fc20000000000 */
[----:B------:R-:W-:Y:S01]  /*36f0*/  FADD R222, R129, R222 ;  /* 0x000000de81de7221 */ /* 0x000fe20000000000 */
[----:B------:R-:W-:-:S01]  /*3700*/  FADD R221, R128, R221 ;  /* 0x000000dd80dd7221 */ /* 0x000fc20000000000 */
[----:B------:R-:W-:Y:S01]  /*3710*/  FADD R220, R127, R220 ;  /* 0x000000dc7fdc7221 */ /* 0x000fe20000000000 */
[----:B------:R-:W-:-:S01]  /*3720*/  FADD R219, R126, R219 ;  /* 0x000000db7edb7221 */ /* 0x000fc20000000000 */
[----:B------:R-:W-:Y:S01]  /*3730*/  FADD R218, R125, R218 ;  /* 0x000000da7dda7221 */ /* 0x000fe20000000000 */
[----:B------:R-:W-:-:S05]  /*3740*/  FADD R217, R124, R217 ;  /* 0x000000d97cd97221 */ /* 0x000fca0000000000 */
[----:B------:R2:W-:Y:S04]  /*3750*/  STL [R1], R217 ;  /* 0x000000d901007387 */ /* 0x0005e80000100800 */
[----:B------:R3:W-:Y:S04]  /*3760*/  STL [R1+0x4], R218 ;  /* 0x000004da01007387 */ /* 0x0007e80000100800 */
[----:B------:R4:W-:Y:S04]  /*3770*/  STL [R1+0x8], R219 ;  /* 0x000008db01007387 */ /* 0x0009e80000100800 */
[----:B------:R1:W-:Y:S04]  /*3780*/  STL [R1+0xc], R220 ;  /* 0x00000cdc01007387 */ /* 0x0003e80000100800 */
[----:B------:R1:W-:Y:S04]  /*3790*/  STL [R1+0x10], R221 ;  /* 0x000010dd01007387 */ /* 0x0003e80000100800 */
[----:B------:R1:W-:Y:S04]  /*37a0*/  STL [R1+0x14], R222 ;  /* 0x000014de01007387 */ /* 0x0003e80000100800 */
[----:B------:R1:W-:Y:S04]  /*37b0*/  STL [R1+0x18], R223 ;  /* 0x000018df01007387 */ /* 0x0003e80000100800 */
[----:B------:R1:W-:Y:S04]  /*37c0*/  STL [R1+0x1c], R224 ;  /* 0x00001ce001007387 */ /* 0x0003e80000100800 */
[----:B0-----:R-:W4:Y:S04]  /*37d0*/  LDL.LU R211, [R1+0x2c] ;  /* 0x00002c0001d37983 */ /* 0x001f280000300800 */
[----:B------:R0:W-:Y:S04]  /*37e0*/  STL [R1+0x20], R225 ;  /* 0x000020e101007387 */ /* 0x0001e80000100800 */
[----:B------:R-:W4:Y:S04]  /*37f0*/  LDL.LU R212, [R1+0x30] ;  /* 0x0000300001d47983 */ /* 0x000f280000300800 */
[----:B------:R0:W-:Y:S04]  /*3800*/  STL [R1+0x24], R226 ;  /* 0x000024e201007387 */ /* 0x0001e80000100800 */
[----:B------:R-:W4:Y:S04]  /*3810*/  LDL.LU R213, [R1+0x34] ;  /* 0x0000340001d57983 */ /* 0x000f280000300800 */
[----:B------:R0:W-:Y:S04]  /*3820*/  STL [R1+0x28], R227 ;  /* 0x000028e301007387 */ /* 0x0001e80000100800 */
[----:B------:R-:W4:Y:S04]  /*3830*/  LDL.LU R214, [R1+0x38] ;  /* 0x0000380001d67983 */ /* 0x000f280000300800 */
[----:B------:R-:W4:Y:S04]  /*3840*/  LDL.LU R215, [R1+0x3c] ;  /* 0x00003c0001d77983 */ /* 0x000f280000300800 */
[----:B------:R-:W4:Y:S04]  /*3850*/  LDL.LU R216, [R1+0x40] ;  /* 0x0000400001d87983 */ /* 0x000f280000300800 */
[----:B--2---:R-:W2:Y:S04]  /*3860*/  LDL.LU R217, [R1+0x44] ;  /* 0x0000440001d97983 */ /* 0x004ea80000300800 */
[----:B---3--:R-:W3:Y:S04]  /*3870*/  LDL.LU R218, [R1+0x48] ;  /* 0x0000480001da7983 */ /* 0x008ee80000300800 */
[----:B----4-:R-:W4:Y:S04]  /*3880*/  LDL.LU R219, [R1+0x4c] ;  /* 0x00004c0001db7983 */ /* 0x010f280000300800 */
[----:B-1----:R-:W4:Y:S04]  /*3890*/  LDL.LU R220, [R1+0x50] ;  /* 0x0000500001dc7983 */ /* 0x002f280000300800 */
[----:B------:R-:W4:Y:S04]  /*38a0*/  LDL.LU R221, [R1+0x54] ;  /* 0x0000540001dd7983 */ /* 0x000f280000300800 */
[----:B------:R-:W4:Y:S04]  /*38b0*/  LDL.LU R222, [R1+0x58] ;  /* 0x0000580001de7983 */ /* 0x000f280000300800 */
[----:B------:R-:W4:Y:S04]  /*38c0*/  LDL.LU R223, [R1+0x5c] ;  /* 0x00005c0001df7983 */ /* 0x000f280000300800 */
[----:B------:R-:W4:Y:S04]  /*38d0*/  LDL.LU R224, [R1+0x60] ;  /* 0x0000600001e07983 */ /* 0x000f280000300800 */
[----:B0-----:R-:W4:Y:S04]  /*38e0*/  LDL.LU R225, [R1+0x64] ;  /* 0x0000640001e17983 */ /* 0x001f280000300800 */
[----:B------:R-:W4:Y:S04]  /*38f0*/  LDL.LU R226, [R1+0x68] ;  /* 0x0000680001e27983 */ /* 0x000f280000300800 */
[----:B------:R-:W4:Y:S01]  /*3900*/  LDL.LU R227, [R1+0x6c] ;  /* 0x00006c0001e37983 */ /* 0x000f220000300800 */
[----:B------:R-:W-:-:S05]  /*3910*/  FADD R211, R135, R211 ;  /* 0x000000d387d37221 */ /* 0x000fca0000000000 */
[----:B------:R0:W-:Y:S01]  /*3920*/  STL [R1+0x2c], R211 ;  /* 0x00002cd301007387 */ /* 0x0001e20000100800 */
[----:B------:R-:W-:-:S03]  /*3930*/  FADD R212, R136, R212 ;  /* 0x000000d488d47221 */ /* 0x000fc60000000000 */
[----:B0-----:R0:W5:Y:S01]  /*3940*/  LDL.LU R211, [R1+0xc8] ;  /* 0x0000c80001d37983 */ /* 0x0011620000300800 */
[----:B------:R-:W-:-:S03]  /*3950*/  FADD R213, R137, R213 ;  /* 0x000000d589d57221 */ /* 0x000fc60000000000 */
[----:B------:R1:W-:Y:S01]  /*3960*/  STL [R1+0x30], R212 ;  /* 0x000030d401007387 */ /* 0x0003e20000100800 */
[----:B------:R-:W-:-:S01]  /*3970*/  FADD R214, R138, R214 ;  /* 0x000000d68ad67221 */ /* 0x000fc20000000000 */
[----:B------:R-:W-:Y:S02]  /*3980*/  FADD R215, R139, R215 ;  /* 0x000000d78bd77221 */ /* 0x000fe40000000000 */
[----:B-1----:R0:W5:Y:S01]  /*3990*/  LDL.LU R212, [R1+0xc4] ;  /* 0x0000c40001d47983 */ /* 0x0021620000300800 */
[----:B------:R-:W-:-:S03]  /*39a0*/  FADD R216, R140, R216 ;  /* 0x000000d88cd87221 */ /* 0x000fc60000000000 */
[----:B------:R1:W-:Y:S01]  /*39b0*/  STL [R1+0x34], R213 ;  /* 0x000034d501007387 */ /* 0x0003e20000100800 */
[----:B--2---:R-:W-:-:S03]  /*39c0*/  FADD R217, R141, R217 ;  /* 0x000000d98dd97221 */ /* 0x004fc60000000000 */
[----:B-1----:R0:W5:Y:S01]  /*39d0*/  LDL.LU R213, [R1+0xc0] ;  /* 0x0000c00001d57983 */ /* 0x0021620000300800 */
[----:B---3--:R-:W-:-:S03]  /*39e0*/  FADD R218, R142, R218 ;  /* 0x000000da8eda7221 */ /* 0x008fc60000000000 */
[----:B------:R1:W-:Y:S01]  /*39f0*/  STL [R1+0x38], R214 ;  /* 0x000038d601007387 */ /* 0x0003e20000100800 */
[----:B----4-:R-:W-:-:S01]  /*3a00*/  FADD R219, R143, R219 ;  /* 0x000000db8fdb7221 */ /* 0x010fc20000000000 */
[----:B------:R-:W-:Y:S02]  /*3a10*/  FADD R220, R144, R220 ;  /* 0x000000dc90dc7221 */ /* 0x000fe40000000000 */
[----:B-1----:R0:W5:Y:S04]  /*3a20*/  LDL.LU R214, [R1+0xbc] ;  /* 0x0000bc0001d67983 */ /* 0x0021680000300800 */
[----:B------:R1:W-:Y:S01]  /*3a30*/  STL [R1+0x3c], R215 ;  /* 0x00003cd701007387 */ /* 0x0003e20000100800 */
[----:B------:R-:W-:-:S01]  /*3a40*/  FADD R221, R145, R221 ;  /* 0x000000dd91dd7221 */ /* 0x000fc20000000000 */
[----:B------:R-:W-:-:S02]  /*3a50*/  FADD R222, R146, R222 ;  /* 0x000000de92de7221 */ /* 0x000fc40000000000 */
[----:B-1----:R0:W5:Y:S04]  /*3a60*/  LDL.LU R215, [R1+0xb8] ;  /* 0x0000b80001d77983 */ /* 0x0021680000300800 */
[----:B------:R1:W-:Y:S01]  /*3a70*/  STL [R1+0x40], R216 ;  /* 0x000040d801007387 */ /* 0x0003e20000100800 */
[----:B------:R-:W-:-:S03]  /*3a80*/  FADD R223, R147, R223 ;  /* 0x000000df93df7221 */ /* 0x000fc60000000000 */
        /* <DEDUP_REMOVED lines=13> */
[----:B------:R1:W-:Y:S04]  /*3b60*/  STL [R1+0x54], R221 ;  /* 0x000054dd01007387 */ /* 0x0003e80000100800 */
        /* <DEDUP_REMOVED lines=12> */
[----:B-1----:R0:W5:Y:S01]  /*3c30*/  LDL.LU R227, [R1+0x88] ;  /* 0x0000880001e37983 */ /* 0x0021620000300800 */
        /* <DEDUP_REMOVED lines=82> */
[----:B0-----:R-:W-:-:S06]  /*4160*/  UMOV UR6, URZ ;  /* 0x0000003f00067c82 */ /* 0x001fcc0008000000 */
.L_x_28:
[----:B------:R-:W-:Y:S05]  /*4170*/  @!P1 BRA `(.L_x_29) ;  /* 0x0000000000049947 */ /* 0x000fea0003800000 */
[----:B------:R-:W-:Y:S01]  /*4180*/  BPT.TRAP 0x1 ;  /* 0x000000040000795c */ /* 0x000fe20000300000 */
.L_x_29:
[----:B------:R2:W-:Y:S04]  /*4190*/  STL [R1+0x8c], R2 ;  /* 0x00008c0201007387 */ /* 0x0005e80000100800 */
[----:B--2---:R-:W2:Y:S04]  /*41a0*/  LDL R2, [R1+0x70] ;  /* 0x0000700001027983 */ /* 0x004ea80000100800 */
[----:B-----5:R3:W-:Y:S04]  /*41b0*/  STL [R1+0x88], R0 ;  /* 0x0000880001007387 */ /* 0x0207e80000100800 */
[----:B---3--:R-:W3:Y:S01]  /*41c0*/  LDL R0, [R1+0x74] ;  /* 0x0000740001007983 */ /* 0x008ee20000100800 */
[----:B-1----:R-:W-:Y:S01]  /*41d0*/  IMAD.U32 R229, RZ, RZ, UR25 ;  /* 0x00000019ffe57e24 */ /* 0x002fe2000f8e00ff */
[----:B--2---:R-:W-:-:S02]  /*41e0*/  ISETP.NE.AND P0, PT, R2, RZ, PT ;  /* 0x000000ff0200720c */ /* 0x004fc40003f05270 */
[----:B------:R1:W5:Y:S11]  /*41f0*/  LDL.LU R2, [R1+0x8c] ;  /* 0x00008c0001027983 */ /* 0x0003760000300800 */
[----:B------:R-:W-:-:S05]  /*4200*/  @P0 LEA R229, R229, UR14, 0x3 ;  /* 0x0000000ee5e50c11 */ /* 0x000fca000f8e18ff */
[----:B------:R-:W-:-:S05]  /*4210*/  @P0 VIADD R229, R229, 0x20 ;  /* 0x00000020e5e50836 */ /* 0x000fca0000000000 */
[----:B---3--:R-:W-:Y:S02]  /*4220*/  @P0 PRMT R229, R0, 0x654, R229 ;  /* 0x0000065400e50816 */ /* 0x008fe400000000e5 */
[----:B------:R1:W5:Y:S01]  /*4230*/  LDL.LU R0, [R1+0x88] ;  /* 0x0000880001007983 */ /* 0x0003620000300800 */
[----:B------:R-:W-:Y:S01]  /*4240*/  UISETP.GT.U32.AND UP0, UPT, UR13, 0x1, UPT ;  /* 0x000000010d00788c */ /* 0x000fe2000bf04070 */
[----:B------:R1:W-:Y:S05]  /*4250*/  @P0 SYNCS.ARRIVE.TRANS64.RED.A1T0 RZ, [R229+URZ], RZ ;  /* 0x000000ffe5ff09a7 */ /* 0x0003ea000810043f */
[----:B------:R-:W-:-:S13]  /*4260*/  PLOP3.LUT P0, PT, PT, PT, UP0, 0x80, 0x0 ;  /* 0x000000000000781c */ /* 0x000fda0003f0f008 */
[----:B-1----:R-:W-:Y:S05]  /*4270*/  @P0 BRA `(.L_x_30) ;  /* 0x0000000000040947 */ /* 0x002fea0003800000 */
[----:B------:R-:W-:Y:S01]  /*4280*/  BPT.TRAP 0x1 ;  /* 0x000000040000795c */ /* 0x000fe20000300000 */
.L_x_30:
[----:B------:R-:W-:Y:S02]  /*4290*/  UISETP.GT.AND UP2, UPT, UR24, 0x1, UPT ;  /* 0x000000011800788c */ /* 0x000fe4000bf44270 */
[----:B------:R-:W-:Y:S02]  /*42a0*/  UIADD3 UR16, UR16, 0x1, URZ ;  /* 0x0000000110107890 */ /* 0x000fe4000fffe03f */
[----:B------:R-:W-:Y:S02]  /*42b0*/  UIADD3 UR25, UR25, 0x1, URZ ;  /* 0x0000000119197890 */ /* 0x000fe4000fffe03f */
[----:B------:R-:W-:Y:S01]  /*42c0*/  PLOP3.LUT P0, PT, PT, PT, UP2, 0x80, 0x0 ;  /* 0x000000000000781c */ /* 0x000fe20003f0f028 */
[----:B------:R-:W-:Y:S02]  /*42d0*/  UISETP.NE.AND UP0, UPT, UR16, 0x4, UPT ;  /* 0x000000041000788c */ /* 0x000fe4000bf05270 */
[----:B------:R-:W-:Y:S02]  /*42e0*/  UIADD3 UR9, UR24, -0x1, URZ ;  /* 0xffffffff18097890 */ /* 0x000fe4000fffe03f */
[----:B------:R-:W-:-:S02]  /*42f0*/  USEL UR8, URZ, 0x1, UP0 ;  /* 0x000000013f087887 */ /* 0x000fc40008000000 */
[----:B------:R-:W-:Y:S02]  /*4300*/  UISETP.NE.AND UP1, UPT, UR25, 0x4, UPT ;  /* 0x000000041900788c */ /* 0x000fe4000bf25270 */
[----:B------:R-:W-:Y:S02]  /*4310*/  ULOP3.LUT UR17, UR17, UR8, URZ, 0x3c, !UPT ;  /* 0x0000000811117292 */ /* 0x000fe4000f8e3c3f */
[----:B------:R-:W-:Y:S02]  /*4320*/  USEL UR16, UR16, URZ, UP0 ;  /* 0x0000003f10107287 */ /* 0x000fe40008000000 */
[----:B------:R-:W-:Y:S01]  /*4330*/  USEL UR25, UR25, URZ, UP1 ;  /* 0x0000003f19197287 */ /* 0x000fe20008800000 */
[----:B------:R-:W-:Y:S01]  /*4340*/  UMOV UR8, 0x1 ;  /* 0x0000000100087882 */ /* 0x000fe20000000000 */
[----:B------:R-:W-:Y:S01]  /*4350*/  UMOV UR24, UR9 ;  /* 0x0000000900187c82 */ /* 0x000fe20008000000 */
[----:B------:R-:W-:Y:S09]  /*4360*/  @P0 BRA `(.L_x_31) ;  /* 0xffffffec00300947 */ /* 0x000ff2000383ffff */
.L_x_23:
[----:B------:R-:W-:-:S04]  /*4370*/  UISETP.NE.AND UP0, UPT, UR6, URZ, UPT ;  /* 0x0000003f0600728c */ /* 0x000fc8000bf05270 */
[----:B------:R-:W-:-:S06]  /*4380*/  USEL UR6, URZ, 0x1, !UP0 ;  /* 0x000000013f067887 */ /* 0x000fcc000c000000 */
[----:B------:R-:W-:-:S13]  /*4390*/  ISETP.NE.AND P0, PT, RZ, UR6, PT ;  /* 0x00000006ff007c0c */ /* 0x000fda000bf05270 */
[----:B------:R-:W-:Y:S05]  /*43a0*/  @!P0 BRA `(.L_x_32) ;  /* 0x0000000c00c48947 */ /* 0x000fea0003800000 */
[----:B------:R-:W-:Y:S02]  /*43b0*/  WARPGROUP.DEPBAR.LE gsb0, 0x0 ;  /* 0x00008000000079c5 */ /* 0x000fe40000010000 */
[----:B-----5:R-:W-:Y:S01]  /*43c0*/  FADD R227, R25, R227 ;  /* 0x000000e319e37221 */ /* 0x020fe20000000000 */
[----:B------:R-:W-:-:S04]  /*43d0*/  FADD R228, R24, R228 ;  /* 0x000000e418e47221 */ /* 0x000fc80000000000 */
[----:B------:R1:W-:Y:S04]  /*43e0*/  STL [R1+0x88], R227 ;  /* 0x000088e301007387 */ /* 0x0003e80000100800 */
[----:B-1----:R-:W2:Y:S04]  /*43f0*/  LDL.LU R227, [R1+0x6c] ;  /* 0x00006c0001e37983 */ /* 0x002ea80000300800 */
[----:B--2---:R1:W-:Y:S04]  /*4400*/  STL [R1+0x8c], R227 ;  /* 0x00008ce301007387 */ /* 0x0043e80000100800 */
        /* <DEDUP_REMOVED lines=52> */
[----:B-1----:R-:W2:Y:S01]  /*4750*/  LDL.LU R227, [R1] ;  /* 0x0000000001e37983 */ /* 0x002ea20000300800 */
[----:B------:R-:W-:Y:S01]  /*4760*/  FADD R226, R26, R226 ;  /* 0x000000e21ae27221 */ /* 0x000fe20000000000 */
        /* <DEDUP_REMOVED lines=97> */
[----:B--2---:R-:W-:-:S05]  /*4d80*/  FADD R227, R124, R227 ;  /* 0x000000e37ce37221 */ /* 0x004fca0000000000 */
[----:B------:R1:W-:Y:S04]  /*4d90*/  STL [R1], R227 ;  /* 0x000000e301007387 */ /* 0x0003e80000100800 */
[----:B-1----:R-:W2:Y:S02]  /*4da0*/  LDL.LU R227, [R1+0xf4] ;  /* 0x0000f40001e37983 */ /* 0x002ea40000300800 */
[----:B--2---:R-:W-:-:S05]  /*4db0*/  FADD R227, R125, R227 ;  /* 0x000000e37de37221 */ /* 0x004fca0000000000 */
[----:B------:R1:W-:Y:S04]  /*4dc0*/  STL [R1+0x4], R227 ;  /* 0x000004e301007387 */ /* 0x0003e80000100800 */
        /* <DEDUP_REMOVED lines=78> */
[----:B-1----:R1:W5:Y:S02]  /*52b0*/  LDL.LU R227, [R1+0x88] ;  /* 0x0000880001e37983 */ /* 0x0023640000300800 */
.L_x_32:
[----:B------:R-:W-:Y:S02]  /*52c0*/  WARPGROUP.DEPBAR.LE gsb0, 0x0 ;  /* 0x00008000000079c5 */ /* 0x000fe40000010000 */
[----:B------:R-:W2:Y:S02]  /*52d0*/  LDC R24, c[0x0][0x28c] ;  /* 0x0000a300ff187b82 */ /* 0x000ea40000000800 */
[----:B--2---:R-:W-:-:S13]  /*52e0*/  ISETP.GE.AND P0, PT, R24, 0x1, PT ;  /* 0x000000011800780c */ /* 0x004fda0003f06270 */
[----:B------:R-:W-:Y:S05]  /*52f0*/  @!P0 BRA `(.L_x_33) ;  /* 0x0000000000688947 */ /* 0x000fea0003800000 */
[----:B------:R-:W-:-:S06]  /*5300*/  UISETP.NE.AND UP0, UPT, UR23, 0x3, UPT ;  /* 0x000000031700788c */ /* 0x000fcc000bf05270 */
[----:B------:R-:W-:-:S13]  /*5310*/  PLOP3.LUT P0, PT, PT, PT, UP0, 0x80, 0x0 ;  /* 0x000000000000781c */ /* 0x000fda0003f0f008 */
[----:B------:R-:W-:Y:S05]  /*5320*/  @!P0 BRA `(.L_x_34) ;  /* 0x0000000000048947 */ /* 0x000fea0003800000 */
[----:B------:R-:W-:Y:S01]  /*5330*/  BPT.TRAP 0x1 ;  /* 0x000000040000795c */ /* 0x000fe20000300000 */
.L_x_34:
[----:B-----5:R2:W-:Y:S04]  /*5340*/  STL [R1+0x8c], R2 ;  /* 0x00008c0201007387 */ /* 0x0205e80000100800 */
[----:B--2---:R-:W2:Y:S04]  /*5350*/  LDL R2, [R1+0x70] ;  /* 0x0000700001027983 */ /* 0x004ea80000100800 */
[----:B------:R3:W-:Y:S04]  /*5360*/  STL [R1+0x88], R0 ;  /* 0x0000880001007387 */ /* 0x0007e80000100800 */
[----:B---3--:R-:W3:Y:S01]  /*5370*/  LDL R0, [R1+0x74] ;  /* 0x0000740001007983 */ /* 0x008ee20000100800 */
[----:B------:R-:W-:Y:S01]  /*5380*/  UISETP.LT.AND UP1, UPT, UR12, 0x1, UPT ;  /* 0x000000010c00788c */ /* 0x000fe2000bf21270 */
[----:B------:R-:W-:Y:S01]  /*5390*/  IMAD.U32 R25, RZ, RZ, UR14 ;  /* 0x0000000eff197e24 */ /* 0x000fe2000f8e00ff */
[----:B--2---:R-:W-:-:S02]  /*53a0*/  ISETP.NE.AND P0, PT, R2, RZ, PT ;  /* 0x000000ff0200720c */ /* 0x004fc40003f05270 */
[----:B------:R2:W5:Y:S11]  /*53b0*/  LDL.LU R2, [R1+0x8c] ;  /* 0x00008c0001027983 */ /* 0x0005760000300800 */
[----:B------:R-:W-:-:S05]  /*53c0*/  VOTEU.ANY UP0, P0 ;  /* 0x00000000003f7886 */ /* 0x000fca0000000100 */
[----:B------:R-:W-:-:S04]  /*53d0*/  @UP0 USEL UR6, UR12, 0x1, UP1 ;  /* 0x000000010c060887 */ /* 0x000fc80008800000 */
[----:B------:R-:W-:-:S06]  /*53e0*/  @UP0 UIADD3 UR6, UR5, UR12, -UR6 ;  /* 0x0000000c05060290 */ /* 0x000fcc000fffe806 */
[----:B------:R-:W-:-:S04]  /*53f0*/  IMAD.U32 R24, RZ, RZ, UR6 ;  /* 0x00000006ff187e24 */ /* 0x000fc8000f8e00ff */
[----:B------:R-:W-:-:S05]  /*5400*/  @P0 IMAD.SHL.U32 R24, R24, 0x8, RZ ;  /* 0x0000000818180824 */ /* 0x000fca00078e00ff */
[----:B------:R-:W-:-:S04]  /*5410*/  @P0 LOP3.LUT R24, R24, 0x18, RZ, 0xc0, !PT ;  /* 0x0000001818180812 */ /* 0x000fc800078ec0ff */
[----:B------:R-:W-:-:S04]  /*5420*/  @P0 IADD3 R24, R25, 0x20, R24 ;  /* 0x0000002019180810 */ /* 0x000fc80007ffe018 */
[----:B---3--:R-:W-:Y:S02]  /*5430*/  @P0 PRMT R24, R0, 0x654, R24 ;  /* 0x0000065400180816 */ /* 0x008fe40000000018 */
[----:B------:R2:W5:Y:S01]  /*5440*/  LDL.LU R0, [R1+0x88] ;  /* 0x0000880001007983 */ /* 0x0005620000300800 */
[----:B------:R-:W-:Y:S01]  /*5450*/  UISETP.GT.U32.AND UP0, UPT, UR13, 0x1, UPT ;  /* 0x000000010d00788c */ /* 0x000fe2000bf04070 */
[----:B------:R2:W-:Y:S05]  /*5460*/  @P0 SYNCS.ARRIVE.TRANS64.RED.A1T0 RZ, [R24+URZ], RZ ;  /* 0x000000ff18ff09a7 */ /* 0x0005ea000810043f */
[----:B------:R-:W-:-:S13]  /*5470*/  PLOP3.LUT P0, PT, PT, PT, UP0, 0x80, 0x0 ;  /* 0x000000000000781c */ /* 0x000fda0003f0f008 */
[----:B--2---:R-:W-:Y:S05]  /*5480*/  @P0 BRA `(.L_x_33) ;  /* 0x0000000000040947 */ /* 0x004fea0003800000 */
[----:B------:R-:W-:Y:S01]  /*5490*/  BPT.TRAP 0x1 ;  /* 0x000000040000795c */ /* 0x000fe20000300000 */
.L_x_33:
[----:B------:R-:W-:Y:S01]  /*54a0*/  STL [R1+0x90], R3 ;  /* 0x0000900301007387 */ /* 0x000fe20000100800 */
[----:B------:R-:W2:Y:S01]  /*54b0*/  LDC R28, c[0x0][0x288] ;  /* 0x0000a200ff1c7b82 */ /* 0x000ea20000000800 */
[----:B------:R-:W-:Y:S02]  /*54c0*/  ULDC UR6, c[0x0][0x284] ;  /* 0x0000a10000067ab9 */ /* 0x000fe40000000800 */
[----:B-----5:R3:W-:Y:S04]  /*54d0*/  STL [R1+0x8c], R2 ;  /* 0x00008c0201007387 */ /* 0x0207e80000100800 */
[----:B---3--:R-:W3:Y:S04]  /*54e0*/  LDL.LU R2, [R1+0x84] ;  /* 0x0000840001027983 */ /* 0x008ee80000300800 */
[----:B------:R4:W-:Y:S01]  /*54f0*/  STL [R1+0x88], R0 ;  /* 0x0000880001007387 */ /* 0x0009e20000100800 */
[----:B------:R-:W0:Y:S03]  /*5500*/  S2R R3, SR_TID.X ;  /* 0x0000000000037919 */ /* 0x000e260000002100 */
[----:B----4-:R-:W4:Y:S01]  /*5510*/  LDL.LU R0, [R1+0x80] ;  /* 0x0000800001007983 */ /* 0x010f220000300800 */
[----:B0-----:R-:W-:-:S02]  /*5520*/  SHF.R.U32.HI R24, RZ, 0x2, R3 ;  /* 0x00000002ff187819 */ /* 0x001fc40000011603 */
[----:B------:R-:W-:Y:S02]  /*5530*/  LOP3.LUT R26, R3, 0x60, RZ, 0xc0, !PT ;  /* 0x00000060031a7812 */ /* 0x000fe400078ec0ff */
[----:B------:R-:W-:Y:S02]  /*5540*/  SHF.R.U32.HI R27, RZ, 0x7, R3 ;  /* 0x00000007ff1b7819 */ /* 0x000fe40000011603 */
[----:B------:R-:W-:Y:S02]  /*5550*/  LOP3.LUT R25, R24, 0x7, RZ, 0xc0, !PT ;  /* 0x0000000718197812 */ /* 0x000fe400078ec0ff */
[----:B------:R-:W-:Y:S02]  /*5560*/  SHF.R.U32.HI R26, RZ, 0x1, R26 ;  /* 0x00000001ff1a7819 */ /* 0x000fe4000001161a */
[----:B------:R-:W-:Y:S02]  /*5570*/  LOP3.LUT R24, R27, 0x1, RZ, 0xc0, !PT ;  /* 0x000000011b187812 */ /* 0x000fe400078ec0ff */
[----:B------:R-:W-:-:S03]  /*5580*/  IADD3 R27, RZ, -R26, -R25 ;  /* 0x8000001aff1b7210 */ /* 0x000fc60007ffe819 */
[C---:B------:R-:W-:Y:S02]  /*5590*/  IMAD.SHL.U32 R30, R24.reuse, 0x40, RZ ;  /* 0x00000040181e7824 */ /* 0x040fe400078e00ff */
[----:B------:R-:W-:Y:S01]  /*55a0*/  IMAD R29, R24, -0x40, R27 ;  /* 0xffffffc0181d7824 */ /* 0x000fe200078e021b */
[C---:B------:R-:W-:Y:S01]  /*55b0*/  LOP3.LUT R24, R3.reuse, 0x3, RZ, 0xc0, !PT ;  /* 0x0000000303187812 */ /* 0x040fe200078ec0ff */
[----:B------:R-:W-:Y:S01]  /*55c0*/  IMAD.SHL.U32 R27, R3, 0x2, RZ ;  /* 0x00000002031b7824 */ /* 0x000fe200078e00ff */
[----:B------:R-:W-:Y:S01]  /*55d0*/  LOP3.LUT R25, R30, 0x40, R25, 0xe2, !PT ;  /* 0x000000401e197812 */ /* 0x000fe200078ee219 */
[----:B------:R0:W5:Y:S03]  /*55e0*/  LDL.LU R3, [R1+0x90] ;  /* 0x0000900001037983 */ /* 0x0001660000300800 */
[----:B------:R-:W-:Y:S01]  /*55f0*/  LOP3.LUT R27, R27, 0x6, RZ, 0xc0, !PT ;  /* 0x000000061b1b7812 */ /* 0x000fe200078ec0ff */
[----:B--2---:R-:W-:-:S02]  /*5600*/  IMAD R24, R24, -0x2, R28 ;  /* 0xfffffffe18187824 */ /* 0x004fc400078e021c */
[C---:B---3--:R-:W-:Y:S02]  /*5610*/  IMAD.SHL.U32 R30, R2.reuse, 0x80, RZ ;  /* 0x00000080021e7824 */ /* 0x048fe400078e00ff */
[----:B------:R-:W-:Y:S02]  /*5620*/  IMAD.WIDE R32, R2, 0x80, RZ ;  /* 0x0000008002207825 */ /* 0x000fe400078e02ff */
[----:B------:R0:W5:Y:S02]  /*5630*/  LDL.LU R2, [R1+0x8c] ;  /* 0x00008c0001027983 */ /* 0x0001640000300800 */
[----:B----4-:R-:W-:-:S05]  /*5640*/  IMAD.SHL.U32 R35, R0, 0x100, RZ ;  /* 0x0000010000237824 */ /* 0x010fca00078e00ff */
[----:B------:R-:W-:Y:S02]  /*5650*/  ISETP.GE.AND P0, PT, R35, R28, PT ;  /* 0x0000001c2300720c */ /* 0x000fe40003f06270 */
[----:B------:R-:W-:Y:S02]  /*5660*/  PRMT R28, R27, 0x6540, R0 ;  /* 0x000065401b1c7816 */ /* 0x000fe40000000000 */
[----:B------:R0:W5:Y:S01]  /*5670*/  LDL.LU R0, [R1+0x88] ;  /* 0x0000880001007983 */ /* 0x0001620000300800 */
[C---:B------:R-:W-:Y:S02]  /*5680*/  ISETP.GE.OR P0, PT, R30.reuse, UR6, P0 ;  /* 0x000000061e007c0c */ /* 0x040fe40008706670 */
[----:B------:R-:W-:Y:S01]  /*5690*/  IADD3 R38, -R30, UR6, R29 ;  /* 0x000000061e267c10 */ /* 0x000fe2000fffe11d */
[----:B------:R-:W-:Y:S01]  /*56a0*/  IMAD.IADD R35, R24, 0x1, -R35 ;  /* 0x0000000118237824 */ /* 0x000fe200078e0a23 */
[----:B------:R-:W-:Y:S01]  /*56b0*/  LOP3.LUT R39, R32, R25, R26, 0xfe, !PT ;  /* 0x0000001920277212 */ /* 0x000fe200078efe1a */
[----:B------:R-:W-:-:S08]  /*56c0*/  IMAD.MOV.U32 R34, RZ, RZ, -0x1 ;  /* 0xffffffffff227424 */ /* 0x000fd000078e00ff */
[----:B0-----:R-:W-:Y:S05]  /*56d0*/  @P0 BRA `(.L_x_35) ;  /* 0x0000008c00ac0947 */ /* 0x001fea0003800000 */
[----:B------:R-:W0:Y:S01]  /*56e0*/  LDC.64 R26, c[0x0][0x5c8] ;  /* 0x00017200ff1a7b82 */ /* 0x000e220000000a00 */
[----:B------:R-:W-:Y:S01]  /*56f0*/  USHF.R.S32.HI UR7, URZ, 0x1f, UR22 ;  /* 0x0000001f3f077899 */ /* 0x000fe20008011416 */
[--C-:B------:R-:W-:Y:S01]  /*5700*/  SHF.R.S32.HI R29, RZ, 0x1f, R28.reuse ;  /* 0x0000001fff1d7819 */ /* 0x100fe2000001141c */
[----:B------:R-:W-:Y:S01]  /*5710*/  ULDC.64 UR8, c[0x0][0x5d0] ;  /* 0x0001740000087ab9 */ /* 0x000fe20000000a00 */
[----:B------:R-:W-:Y:S01]  /*5720*/  BSSY B0, `(.L_x_35) ;  /* 0x00008e6000007945 */ /* 0x000fe20003800000 */
[----:B------:R-:W-:Y:S02]  /*5730*/  UIMAD UR6, UR7, UR8, URZ ;  /* 0x00000008070672a4 */ /* 0x000fe4000f8e023f */
[----:B------:R-:W-:Y:S02]  /*5740*/  IMAD.U32 R25, RZ, RZ, UR8 ;  /* 0x00000008ff197e24 */ /* 0x000fe4000f8e00ff */
[----:B------:R-:W-:Y:S02]  /*5750*/  UIMAD UR6, UR22, UR9, UR6 ;  /* 0x00000009160672a4 */ /* 0x000fe4000f8e0206 */
[----:B------:R-:W-:Y:S01]  /*5760*/  IMAD.WIDE.U32 R24, R25, UR22, R28 ;  /* 0x0000001619187c25 */ /* 0x000fe2000f8e001c */
[----:B------:R-:W-:-:S03]  /*5770*/  ULDC.64 UR8, c[0x0][0x5c0] ;  /* 0x0001700000087ab9 */ /* 0x000fc60000000a00 */
[----:B------:R-:W-:Y:S02]  /*5780*/  VIADD R25, R25, UR6 ;  /* 0x0000000619197c36 */ /* 0x000fe40008000000 */
[-C--:B0-----:R-:W-:Y:S02]  /*5790*/  IMAD R30, R33, R26.reuse, RZ ;  /* 0x0000001a211e7224 */ /* 0x081fe400078e02ff */
[----:B------:R-:W-:-:S04]  /*57a0*/  IMAD.WIDE.U32 R24, R39, R26, R24 ;  /* 0x0000001a27187225 */ /* 0x000fc800078e0018 */
[----:B------:R-:W-:-:S04]  /*57b0*/  IMAD R31, R39, R27, R30 ;  /* 0x0000001b271f7224 */ /* 0x000fc800078e021e */
[----:B------:R-:W-:Y:S01]  /*57c0*/  IMAD.IADD R30, R25, 0x1, R31 ;  /* 0x00000001191e7824 */ /* 0x000fe200078e021f */
[----:B------:R-:W-:Y:S02]  /*57d0*/  LEA R25, P0, R26, R24, 0x3 ;  /* 0x000000181a197211 */ /* 0x000fe400078018ff */
[----:B------:R-:W-:Y:S02]  /*57e0*/  IADD3 R24, P1, R24, UR8, RZ ;  /* 0x0000000818187c10 */ /* 0x000fe4000ff3e0ff */
[----:B------:R-:W-:Y:S02]  /*57f0*/  LEA.HI.X R27, R26, R30, R27, 0x3, P0 ;  /* 0x0000001e1a1b7211 */ /* 0x000fe400000f1c1b */
[----:B------:R-:W-:Y:S02]  /*5800*/  FSETP.NEU.AND P0, PT, RZ, UR21, PT ;  /* 0x00000015ff007c0b */ /* 0x000fe4000bf0d000 */
[----:B------:R-:W-:Y:S02]  /*5810*/  IADD3 R26, P3, R25, UR8, RZ ;  /* 0x00000008191a7c10 */ /* 0x000fe4000ff7e0ff */
[----:B------:R-:W-:-:S02]  /*5820*/  IADD3.X R25, R30, UR9, RZ, P1, !PT ;  /* 0x000000091e197c10 */ /* 0x000fc40008ffe4ff */
[----:B------:R-:W-:-:S07]  /*5830*/  IADD3.X R27, R27, UR9, RZ, P3, !PT ;  /* 0x000000091b1b7c10 */ /* 0x000fce0009ffe4ff */
[----:B------:R-:W-:Y:S05]  /*5840*/  @!P0 BRA `(.L_x_36) ;  /* 0x0000006800d48947 */ /* 0x000fea0003800000 */
[----:B------:R-:W-:Y:S01]  /*5850*/  ULDC.64 UR8, c[0x0][0x5b8] ;  /* 0x00016e0000087ab9 */ /* 0x000fe20000000a00 */
[----:B------:R-:W-:Y:S01]  /*5860*/  ISETP.GE.AND P0, PT, R38, 0x1, PT ;  /* 0x000000012600780c */ /* 0x000fe20003f06270 */
[----:B------:R-:W-:Y:S02]  /*5870*/  UIMAD UR6, UR7, UR8, URZ ;  /* 0x00000008070672a4 */ /* 0x000fe4000f8e023f */
[----:B------:R-:W-:Y:S01]  /*5880*/  IMAD.U32 R31, RZ, RZ, UR8 ;  /* 0x00000008ff1f7e24 */ /* 0x000fe2000f8e00ff */
[----:B------:R-:W-:Y:S01]  /*5890*/  BSSY B1, `(.L_x_37) ;  /* 0x0000010000017945 */ /* 0x000fe20003800000 */
[----:B------:R-:W-:Y:S01]  /*58a0*/  ISETP.LT.OR P4, PT, R35, 0x1, !P0 ;  /* 0x000000012300780c */ /* 0x000fe20004781670 */
[----:B------:R-:W-:Y:S02]  /*58b0*/  UIMAD UR6, UR22, UR9, UR6 ;  /* 0x00000009160672a4 */ /* 0x000fe4000f8e0206 */
[----:B------:R-:W-:Y:S01]  /*58c0*/  IMAD.WIDE.U32 R28, R31, UR22, R28 ;  /* 0x000000161f1c7c25 */ /* 0x000fe2000f8e001c */
[----:B------:R-:W-:-:S03]  /*58d0*/  ULDC.64 UR8, c[0x0][0x5a8] ;  /* 0x00016a0000087ab9 */ /* 0x000fc60000000a00 */
[----:B------:R-:W-:Y:S02]  /*58e0*/  IMAD.MOV.U32 R30, RZ, RZ, R28 ;  /* 0x000000ffff1e7224 */ /* 0x000fe400078e001c */
[----:B------:R-:W-:Y:S01]  /*58f0*/  VIADD R31, R29, UR6 ;  /* 0x000000061d1f7c36 */ /* 0x000fe20008000000 */
[----:B------:R-:W-:Y:S02]  /*5900*/  ULDC.64 UR6, c[0x0][0x5b0] ;  /* 0x00016c0000067ab9 */ /* 0x000fe40000000a00 */
[----:B------:R-:W-:Y:S02]  /*5910*/  IMAD R36, R33, UR6, RZ ;  /* 0x0000000621247c24 */ /* 0x000fe4000f8e02ff */
[----:B------:R-:W-:-:S04]  /*5920*/  IMAD.WIDE.U32 R28, R39, UR6, R30 ;  /* 0x00000006271c7c25 */ /* 0x000fc8000f8e001e */
[--C-:B------:R-:W-:Y:S01]  /*5930*/  IMAD R37, R39, UR7, R36.reuse ;  /* 0x0000000727257c24 */ /* 0x100fe2000f8e0224 */
[----:B------:R-:W-:Y:S02]  /*5940*/  IADD3 R28, P1, R28, UR8, RZ ;  /* 0x000000081c1c7c10 */ /* 0x000fe4000ff3e0ff */
[----:B------:R-:W-:Y:S02]  /*5950*/  PRMT R36, RZ, 0x7610, R36 ;  /* 0x00007610ff247816 */ /* 0x000fe40000000024 */
[----:B------:R-:W-:Y:S01]  /*5960*/  IADD3.X R29, R29, UR9, R37, P1, !PT ;  /* 0x000000091d1d7c10 */ /* 0x000fe20008ffe425 */
[----:B------:R-:W-:Y:S08]  /*5970*/  @P4 BRA `(.L_x_38) ;  /* 0x0000000000044947 */ /* 0x000ff00003800000 */
[----:B------:R0:W5:Y:S02]  /*5980*/  LDG.E.U8 R36, desc[UR18][R28.64] ;  /* 0x000000121c247981 */ /* 0x000164000c1e1100 */
.L_x_38:
[----:B------:R-:W-:Y:S05]  /*5990*/  BSYNC B1 ;  /* 0x0000000000017941 */ /* 0x000fea0003800000 */
.L_x_37:
[----:B-----5:R-:W-:Y:S01]  /*59a0*/  LOP3.LUT R36, R36, 0xff, RZ, 0xc0, !PT ;  /* 0x000000ff24247812 */ /* 0x020fe200078ec0ff */
[----:B------:R-:W-:Y:S01]  /*59b0*/  BSSY B1, `(.L_x_39) ;  /* 0x000000b000017945 */ /* 0x000fe20003800000 */
[----:B------:R-:W-:Y:S02]  /*59c0*/  ISETP.LT.OR P3, PT, R35, 0x2, !P0 ;  /* 0x000000022300780c */ /* 0x000fe40004761670 */
[----:B------:R-:W-:-:S05]  /*59d0*/  F2FP.F16.E4M3.UNPACK_B R36, R36 ;  /* 0x00000024ff24723e */ /* 0x000fca00020006ff */
[----:B------:R-:W-:-:S05]  /*59e0*/  HADD2.F32 R36, -RZ, R36.H0_H0 ;  /* 0x20000024ff247230 */ /* 0x000fca0000004100 */
[----:B------:R-:W-:Y:S01]  /*59f0*/  FMUL R37, R36, UR21 ;  /* 0x0000001524257c20 */ /* 0x000fe20008400000 */
[----:B------:R-:W-:-:S03]  /*5a00*/  PRMT R36, RZ, 0x7610, R36 ;  /* 0x00007610ff247816 */ /* 0x000fc60000000024 */
[----:B------:R-:W-:-:S05]  /*5a10*/  FFMA R37, R228, UR20, R37 ;  /* 0x00000014e4257c23 */ /* 0x000fca0008000025 */
[----:B------:R-:W-:-:S05]  /*5a20*/  F2FP.SATFINITE.E4M3.F32.PACK_AB_MERGE_C R37, RZ, R37, RZ ;  /* 0x00000025ff25723e */ /* 0x000fca00048070ff */
[----:B------:R2:W-:Y:S01]  /*5a30*/  @!P4 STG.E.U8 desc[UR18][R24.64], R37 ;  /* 0x000000251800c986 */ /* 0x0005e2000c101112 */
[----:B------:R-:W-:Y:S05]  /*5a40*/  @P3 BRA `(.L_x_40) ;  /* 0x0000000000043947 */ /* 0x000fea0003800000 */
[----:B------:R3:W5:Y:S02]  /*5a50*/  LDG.E.U8 R36, desc[UR18][R28.64+0x1] ;  /* 0x000001121c247981 */ /* 0x000764000c1e1100 */
.L_x_40:
[----:B------:R-:W-:Y:S05]  /*5a60*/  BSYNC B1 ;  /* 0x0000000000017941 */ /* 0x000fea0003800000 */
.L_x_39:
[----:B-----5:R-:W-:Y:S01]  /*5a70*/  LOP3.LUT R36, R36, 0xff, RZ, 0xc0, !PT ;  /* 0x000000ff24247812 */ /* 0x020fe200078ec0ff */
[----:B------:R-:W-:Y:S01]  /*5a80*/  BSSY B1, `(.L_x_41) ;  /* 0x0000013000017945 */ /* 0x000fe20003800000 */
[----:B--2---:R-:W-:Y:S02]  /*5a90*/  IADD3 R37, P1, R39, 0x8, RZ ;  /* 0x0000000827257810 */ /* 0x004fe40007f3e0ff */
[----:B------:R-:W-:-:S03]  /*5aa0*/  F2FP.F16.E4M3.UNPACK_B R36, R36 ;  /* 0x00000024ff24723e */ /* 0x000fc600020006ff */
[----:B------:R-:W-:Y:S01]  /*5ab0*/  IMAD.X R32, RZ, RZ, R33, P1 ;  /* 0x000000ffff207224 */ /* 0x000fe200008e0621 */
[----:B------:R-:W-:Y:S01]  /*5ac0*/  ISETP.GE.AND P1, PT, R38, 0x9, PT ;  /* 0x000000092600780c */ /* 0x000fe20003f26270 */
[----:B------:R-:W-:Y:S02]  /*5ad0*/  HADD2.F32 R36, -RZ, R36.H0_H0 ;  /* 0x20000024ff247230 */ /* 0x000fe40000004100 */
[----:B------:R-:W-:Y:S01]  /*5ae0*/  IMAD R32, R32, UR6, RZ ;  /* 0x0000000620207c24 */ /* 0x000fe2000f8e02ff */
[----:B------:R-:W-:Y:S01]  /*5af0*/  ISETP.LT.OR P5, PT, R35, 0x1, !P1 ;  /* 0x000000012300780c */ /* 0x000fe20004fa1670 */
[----:B------:R-:W-:-:S04]  /*5b00*/  IMAD.WIDE.U32 R30, R37, UR6, R30 ;  /* 0x00000006251e7c25 */ /* 0x000fc8000f8e001e */
[----:B------:R-:W-:Y:S01]  /*5b10*/  FMUL R36, R36, UR21 ;  /* 0x0000001524247c20 */ /* 0x000fe20008400000 */
[----:B------:R-:W-:-:S03]  /*5b20*/  IMAD R37, R37, UR7, R32 ;  /* 0x0000000725257c24 */ /* 0x000fc6000f8e0220 */
[----:B------:R-:W-:Y:S01]  /*5b30*/  FFMA R36, R227, UR20, R36 ;  /* 0x00000014e3247c23 */ /* 0x000fe20008000024 */
[----:B------:R-:W-:Y:S02]  /*5b40*/  IADD3 R30, P4, R30, UR8, RZ ;  /* 0x000000081e1e7c10 */ /* 0x000fe4000ff9e0ff */
[----:B------:R-:W-:Y:S02]  /*5b50*/  PRMT R32, RZ, 0x7610, R32 ;  /* 0x00007610ff207816 */ /* 0x000fe40000000020 */
[----:B------:R-:W-:Y:S02]  /*5b60*/  F2FP.SATFINITE.E4M3.F32.PACK_AB_MERGE_C R33, RZ, R36, RZ ;  /* 0x00000024ff21723e */ /* 0x000fe400048070ff */
[----:B------:R-:W-:-:S03]  /*5b70*/  IADD3.X R31, R31, UR9, R37, P4, !PT ;  /* 0x000000091f1f7c10 */ /* 0x000fc6000a7fe425 */
[----:B------:R2:W-:Y:S01]  /*5b80*/  @!P3 STG.E.U8 desc[UR18][R24.64+0x1], R33 ;  /* 0x000001211800b986 */ /* 0x0005e2000c101112 */
[----:B------:R-:W-:Y:S05]  /*5b90*/  @P5 BRA `(.L_x_42) ;  /* 0x0000000000045947 */ /* 0x000fea0003800000 */
[----:B------:R4:W5:Y:S02]  /*5ba0*/  LDG.E.U8 R32, desc[UR18][R30.64] ;  /* 0x000000121e207981 */ /* 0x000964000c1e1100 */
.L_x_42:
[----:B------:R-:W-:Y:S05]  /*5bb0*/  BSYNC B1 ;  /* 0x0000000000017941 */ /* 0x000fea0003800000 */
.L_x_41:
[----:B-----5:R-:W-:Y:S01]  /*5bc0*/  LOP3.LUT R32, R32, 0xff, RZ, 0xc0, !PT ;  /* 0x000000ff20207812 */ /* 0x020fe200078ec0ff */
[----:B------:R-:W-:Y:S01]  /*5bd0*/  BSSY B1, `(.L_x_43) ;  /* 0x000000b000017945 */ /* 0x000fe20003800000 */
[----:B------:R-:W-:Y:S02]  /*5be0*/  ISETP.LT.OR P3, PT, R35, 0x2, !P1 ;  /* 0x000000022300780c */ /* 0x000fe40004f61670 */
[----:B------:R-:W-:-:S05]  /*5bf0*/  F2FP.F16.E4M3.UNPACK_B R32, R32 ;  /* 0x00000020ff20723e */ /* 0x000fca00020006ff */
[----:B------:R-:W-:-:S05]  /*5c00*/  HADD2.F32 R32, -RZ, R32.H0_H0 ;  /* 0x20000020ff207230 */ /* 0x000fca0000004100 */
[----:B--2---:R-:W-:Y:S01]  /*5c10*/  FMUL R33, R32, UR21 ;  /* 0x0000001520217c20 */ /* 0x004fe20008400000 */
[----:B------:R-:W-:-:S03]  /*5c20*/  PRMT R32, RZ, 0x7610, R32 ;  /* 0x00007610ff207816 */ /* 0x000fc60000000020 */
[----:B------:R-:W-:-:S05]  /*5c30*/  FFMA R33, R226, UR20, R33 ;  /* 0x00000014e2217c23 */ /* 0x000fca0008000021 */
[----:B------:R-:W-:-:S05]  /*5c40*/  F2FP.SATFINITE.E4M3.F32.PACK_AB_MERGE_C R33, RZ, R33, RZ ;  /* 0x00000021ff21723e */ /* 0x000fca00048070ff */
[----:B------:R2:W-:Y:S01]  /*5c50*/  @!P5 STG.E.U8 desc[UR18][R26.64], R33 ;  /* 0x000000211a00d986 */ /* 0x0005e2000c101112 */
[----:B------:R-:W-:Y:S05]  /*5c60*/  @P3 BRA `(.L_x_44) ;  /* 0x0000000000043947 */ /* 0x000fea0003800000 */
[----:B------:R0:W5:Y:S02]  /*5c70*/  LDG.E.U8 R32, desc[UR18][R30.64+0x1] ;  /* 0x000001121e207981 */ /* 0x000164000c1e1100 */
.L_x_44:
[----:B------:R-:W-:Y:S05]  /*5c80*/  BSYNC B1 ;  /* 0x0000000000017941 */ /* 0x000fea0003800000 */
.L_x_43:
[----:B-----5:R-:W-:Y:S01]  /*5c90*/  LOP3.LUT R32, R32, 0xff, RZ, 0xc0, !PT ;  /* 0x000000ff20207812 */ /* 0x020fe200078ec0ff */
[----:B------:R-:W-:Y:S01]  /*5ca0*/  BSSY B1, `(.L_x_45) ;  /* 0x000000b000017945 */ /* 0x000fe20003800000 */
[----:B------:R-:W-:Y:S02]  /*5cb0*/  ISETP.LT.OR P4, PT, R35, 0x9, !P0 ;  /* 0x000000092300780c */ /* 0x000fe40004781670 */
[----:B------:R-:W-:-:S05]  /*5cc0*/  F2FP.F16.E4M3.UNPACK_B R32, R32 ;  /* 0x00000020ff20723e */ /* 0x000fca00020006ff */
[----:B------:R-:W-:-:S05]  /*5cd0*/  HADD2.F32 R32, -RZ, R32.H0_H0 ;  /* 0x20000020ff207230 */ /* 0x000fca0000004100 */
[----:B------:R-:W-:-:S04]  /*5ce0*/  FMUL R32, R32, UR21 ;  /* 0x0000001520207c20 */ /* 0x000fc80008400000 */
[----:B------:R-:W-:-:S05]  /*5cf0*/  FFMA R32, R225, UR20, R32 ;  /* 0x00000014e1207c23 */ /* 0x000fca0008000020 */
[----:B--2---:R-:W-:Y:S02]  /*5d00*/  F2FP.SATFINITE.E4M3.F32.PACK_AB_MERGE_C R33, RZ, R32, RZ ;  /* 0x00000020ff21723e */ /* 0x004fe400048070ff */
[----:B------:R-:W-:-:S03]  /*5d10*/  PRMT R32, RZ, 0x7610, R32 ;  /* 0x00007610ff207816 */ /* 0x000fc60000000020 */
[----:B------:R2:W-:Y:S01]  /*5d20*/  @!P3 STG.E.U8 desc[UR18][R26.64+0x1], R33 ;  /* 0x000001211a00b986 */ /* 0x0005e2000c101112 */
[----:B------:R-:W-:Y:S05]  /*5d30*/  @P4 BRA `(.L_x_46) ;  /* 0x0000000000044947 */ /* 0x000fea0003800000 */
[----:B------:R0:W5:Y:S02]  /*5d40*/  LDG.E.U8 R32, desc[UR18][R28.64+0x8] ;  /* 0x000008121c207981 */ /* 0x000164000c1e1100 */
.L_x_46:
[----:B------:R-:W-:Y:S05]  /*5d50*/  BSYNC B1 ;  /* 0x0000000000017941 */ /* 0x000fea0003800000 */
.L_x_45:
        /* <DEDUP_REMOVED lines=12> */
.L_x_48:
[----:B------:R-:W-:Y:S05]  /*5e20*/  BSYNC B1 ;  /* 0x0000000000017941 */ /* 0x000fea0003800000 */
.L_x_47:
        /* <DEDUP_REMOVED lines=12> */
.L_x_50:
[----:B------:R-:W-:Y:S05]  /*5ef0*/  BSYNC B1 ;  /* 0x0000000000017941 */ /* 0x000fea0003800000 */
.L_x_49:
        /* <DEDUP_REMOVED lines=12> */
.L_x_52:
[----:B------:R-:W-:Y:S05]  /*5fc0*/  BSYNC B1 ;  /* 0x0000000000017941 */ /* 0x000fea0003800000 */
.L_x_51:
        /* <DEDUP_REMOVED lines=12> */
.L_x_54:
[----:B------:R-:W-:Y:S05]  /*6090*/  BSYNC B1 ;  /* 0x0000000000017941 */ /* 0x000fea0003800000 */
.L_x_53:
        /* <DEDUP_REMOVED lines=12> */
.L_x_56:
[----:B------:R-:W-:Y:S05]  /*6160*/  BSYNC B1 ;  /* 0x0000000000017941 */ /* 0x000fea0003800000 */
.L_x_55:
        /* <DEDUP_REMOVED lines=12> */
.L_x_58:
[----:B------:R-:W-:Y:S05]  /*6230*/  BSYNC B1 ;  /* 0x0000000000017941 */ /* 0x000fea0003800000 */
.L_x_57:
        /* <DEDUP_REMOVED lines=12> */
.L_x_60:
[----:B------:R-:W-:Y:S05]  /*6300*/  BSYNC B1 ;  /* 0x0000000000017941 */ /* 0x000fea0003800000 */
.L_x_59:
        /* <DEDUP_REMOVED lines=12> */
.L_x_62:
[----:B------:R-:W-:Y:S05]  /*63d0*/  BSYNC B1 ;  /* 0x0000000000017941 */ /* 0x000fea0003800000 */
.L_x_61:
        /* <DEDUP_REMOVED lines=12> */
.L_x_64:
[----:B------:R-:W-:Y:S05]  /*64a0*/  BSYNC B1 ;  /* 0x0000000000017941 */ /* 0x000fea0003800000 */
.L_x_63:
        /* <DEDUP_REMOVED lines=12> */
.L_x_66:
[----:B------:R-:W-:Y:S05]  /*6570*/  BSYNC B1 ;  /* 0x0000000000017941 */ /* 0x000fea0003800000 */
.L_x_65:
        /* <DEDUP_REMOVED lines=12> */
.L_x_68:
[----:B------:R-:W-:Y:S05]  /*6640*/  BSYNC B1 ;  /* 0x0000000000017941 */ /* 0x000fea0003800000 */
.L_x_67:
        /* <DEDUP_REMOVED lines=12> */
.L_x_70:
[----:B------:R-:W-:Y:S05]  /*6710*/  BSYNC B1 ;  /* 0x0000000000017941 */ /* 0x000fea0003800000 */
.L_x_69:
        /* <DEDUP_REMOVED lines=12> */
.L_x_72:
[----:B------:R-:W-:Y:S05]  /*67e0*/  BSYNC B1 ;  /* 0x0000000000017941 */ /* 0x000fea0003800000 */
.L_x_71:
        /* <DEDUP_REMOVED lines=12> */
.L_x_74:
[----:B------:R-:W-:Y:S05]  /*68b0*/  BSYNC B1 ;  /* 0x0000000000017941 */ /* 0x000fea0003800000 */
.L_x_73:
        /* <DEDUP_REMOVED lines=12> */
.L_x_76:
[----:B------:R-:W-:Y:S05]  /*6980*/  BSYNC B1 ;  /* 0x0000000000017941 */ /* 0x000fea0003800000 */
.L_x_75:
        /* <DEDUP_REMOVED lines=12> */
.L_x_78:
[----:B------:R-:W-:Y:S05]  /*6a50*/  BSYNC B1 ;  /* 0x0000000000017941 */ /* 0x000fea0003800000 */
.L_x_77:
        /* <DEDUP_REMOVED lines=12> */
.L_x_80:
[----:B------:R-:W-:Y:S05]  /*6b20*/  BSYNC B1 ;  /* 0x0000000000017941 */ /* 0x000fea0003800000 */
.L_x_79:
        /* <DEDUP_REMOVED lines=12> */
.L_x_82:
[----:B------:R-:W-:Y:S05]  /*6bf0*/  BSYNC B1 ;  /* 0x0000000000017941 */ /* 0x000fea0003800000 */
.L_x_81:
        /* <DEDUP_REMOVED lines=12> */
.L_x_84:
[----:B------:R-:W-:Y:S05]  /*6cc0*/  BSYNC B1 ;  /* 0x0000000000017941 */ /* 0x000fea0003800000 */
.L_x_83:
        /* <DEDUP_REMOVED lines=12> */
.L_x_86:
[----:B------:R-:W-:Y:S05]  /*6d90*/  BSYNC B1 ;  /* 0x0000000000017941 */ /* 0x000fea0003800000 */
.L_x_85:
        /* <DEDUP_REMOVED lines=12> */
.L_x_88:
[----:B------:R-:W-:Y:S05]  /*6e60*/  BSYNC B1 ;  /* 0x0000000000017941 */ /* 0x000fea0003800000 */
.L_x_87:
        /* <DEDUP_REMOVED lines=12> */
.L_x_90:
[----:B------:R-:W-:Y:S05]  /*6f30*/  BSYNC B1 ;  /* 0x0000000000017941 */ /* 0x000fea0003800000 */
.L_x_89:
        /* <DEDUP_REMOVED lines=12> */
.L_x_92:
[----:B------:R-:W-:Y:S05]  /*7000*/  BSYNC B1 ;  /* 0x0000000000017941 */ /* 0x000fea0003800000 */
.L_x_91:
        /* <DEDUP_REMOVED lines=12> */
.L_x_94:
[----:B------:R-:W-:Y:S05]  /*70d0*/  BSYNC B1 ;  /* 0x0000000000017941 */ /* 0x000fea0003800000 */
.L_x_93:
        /* <DEDUP_REMOVED lines=12> */
.L_x_96:
[----:B------:R-:W-:Y:S05]  /*71a0*/  BSYNC B1 ;  /* 0x0000000000017941 */ /* 0x000fea0003800000 */
.L_x_95:
        /* <DEDUP_REMOVED lines=12> */
.L_x_98:
[----:B------:R-:W-:Y:S05]  /*7270*/  BSYNC B1 ;  /* 0x0000000000017941 */ /* 0x000fea0003800000 */
.L_x_97:
        /* <DEDUP_REMOVED lines=12> */
.L_x_100:
[----:B------:R-:W-:Y:S05]  /*7340*/  BSYNC B1 ;  /* 0x0000000000017941 */ /* 0x000fea0003800000 */
.L_x_99:
        /* <DEDUP_REMOVED lines=12> */
.L_x_102:
[----:B------:R-:W-:Y:S05]  /*7410*/  BSYNC B1 ;  /* 0x0000000000017941 */ /* 0x000fea0003800000 */
.L_x_101:
        /* <DEDUP_REMOVED lines=12> */
.L_x_104:
[----:B------:R-:W-:Y:S05]  /*74e0*/  BSYNC B1 ;  /* 0x0000000000017941 */ /* 0x000fea0003800000 */
.L_x_103:
        /* <DEDUP_REMOVED lines=12> */
.L_x_106:
[----:B------:R-:W-:Y:S05]  /*75b0*/  BSYNC B1 ;  /* 0x0000000000017941 */ /* 0x000fea0003800000 */
.L_x_105:
        /* <DEDUP_REMOVED lines=12> */
.L_x_108:
[----:B------:R-:W-:Y:S05]  /*7680*/  BSYNC B1 ;  /* 0x0000000000017941 */ /* 0x000fea0003800000 */
.L_x_107:
        /* <DEDUP_REMOVED lines=12> */
.L_x_110:
[----:B------:R-:W-:Y:S05]  /*7750*/  BSYNC B1 ;  /* 0x0000000000017941 */ /* 0x000fea0003800000 */
.L_x_109:
        /* <DEDUP_REMOVED lines=12> */
.L_x_112:
[----:B------:R-:W-:Y:S05]  /*7820*/  BSYNC B1 ;  /* 0x0000000000017941 */ /* 0x000fea0003800000 */
.L_x_111:
        /* <DEDUP_REMOVED lines=12> */
.L_x_114:
[----:B------:R-:W-:Y:S05]  /*78f0*/  BSYNC B1 ;  /* 0x0000000000017941 */ /* 0x000fea0003800000 */
.L_x_113:
        /* <DEDUP_REMOVED lines=12> */
.L_x_116:
[----:B------:R-:W-:Y:S05]  /*79c0*/  BSYNC B1 ;  /* 0x0000000000017941 */ /* 0x000fea0003800000 */
.L_x_115:
        /* <DEDUP_REMOVED lines=12> */
.L_x_118:
[----:B------:R-:W-:Y:S05]  /*7a90*/  BSYNC B1 ;  /* 0x0000000000017941 */ /* 0x000fea0003800000 */
.L_x_117:
        /* <DEDUP_REMOVED lines=12> */
.L_x_120:
[----:B------:R-:W-:Y:S05]  /*7b60*/  BSYNC B1 ;  /* 0x0000000000017941 */ /* 0x000fea0003800000 */
.L_x_119:
        /* <DEDUP_REMOVED lines=12> */
.L_x_122:
[----:B------:R-:W-:Y:S05]  /*7c30*/  BSYNC B1 ;  /* 0x0000000000017941 */ /* 0x000fea0003800000 */
.L_x_121:
        /* <DEDUP_REMOVED lines=12> */
.L_x_124:
[----:B------:R-:W-:Y:S05]  /*7d00*/  BSYNC B1 ;  /* 0x0000000000017941 */ /* 0x000fea0003800000 */
.L_x_123:
        /* <DEDUP_REMOVED lines=12> */
.L_x_126:
[----:B------:R-:W-:Y:S05]  /*7dd0*/  BSYNC B1 ;  /* 0x0000000000017941 */ /* 0x000fea0003800000 */
.L_x_125:
        /* <DEDUP_REMOVED lines=12> */
.L_x_128:
[----:B------:R-:W-:Y:S05]  /*7ea0*/  BSYNC B1 ;  /* 0x0000000000017941 */ /* 0x000fea0003800000 */
.L_x_127:
        /* <DEDUP_REMOVED lines=12> */
.L_x_130:
[----:B------:R-:W-:Y:S05]  /*7f70*/  BSYNC B1 ;  /* 0x0000000000017941 */ /* 0x000fea0003800000 */
.L_x_129:
        /* <DEDUP_REMOVED lines=12> */
.L_x_132:
[----:B------:R-:W-:Y:S05]  /*8040*/  BSYNC B1 ;  /* 0x0000000000017941 */ /* 0x000fea0003800000 */
.L_x_131:
        /* <DEDUP_REMOVED lines=12> */
.L_x_134:
[----:B------:R-:W-:Y:S05]  /*8110*/  BSYNC B1 ;  /* 0x0000000000017941 */ /* 0x000fea0003800000 */
.L_x_133:
        /* <DEDUP_REMOVED lines=12> */
.L_x_136:
[----:B------:R-:W-:Y:S05]  /*81e0*/  BSYNC B1 ;  /* 0x0000000000017941 */ /* 0x000fea0003800000 */
.L_x_135:
        /* <DEDUP_REMOVED lines=12> */
.L_x_138:
[----:B------:R-:W-:Y:S05]  /*82b0*/  BSYNC B1 ;  /* 0x0000000000017941 */ /* 0x000fea0003800000 */
.L_x_137:
        /* <DEDUP_REMOVED lines=12> */
.L_x_140:
[----:B------:R-:W-:Y:S05]  /*8380*/  BSYNC B1 ;  /* 0x0000000000017941 */ /* 0x000fea0003800000 */
.L_x_139:
        /* <DEDUP_REMOVED lines=12> */
.L_x_142:
[----:B------:R-:W-:Y:S05]  /*8450*/  BSYNC B1 ;  /* 0x0000000000017941 */ /* 0x000fea0003800000 */
.L_x_141:
        /* <DEDUP_REMOVED lines=12> */
.L_x_144:
[----:B------:R-:W-:Y:S05]  /*8520*/  BSYNC B1 ;  /* 0x0000000000017941 */ /* 0x000fea0003800000 */
.L_x_143:
        /* <DEDUP_REMOVED lines=12> */
.L_x_146:
[----:B------:R-:W-:Y:S05]  /*85f0*/  BSYNC B1 ;  /* 0x0000000000017941 */ /* 0x000fea0003800000 */
.L_x_145:
        /* <DEDUP_REMOVED lines=12> */
.L_x_148:
[----:B------:R-:W-:Y:S05]  /*86c0*/  BSYNC B1 ;  /* 0x0000000000017941 */ /* 0x000fea0003800000 */
.L_x_147:
        /* <DEDUP_REMOVED lines=12> */
.L_x_150:
[----:B------:R-:W-:Y:S05]  /*8790*/  BSYNC B1 ;  /* 0x0000000000017941 */ /* 0x000fea0003800000 */
.L_x_149:
        /* <DEDUP_REMOVED lines=12> */
.L_x_152:
[----:B------:R-:W-:Y:S05]  /*8860*/  BSYNC B1 ;  /* 0x0000000000017941 */ /* 0x000fea0003800000 */
.L_x_151:
        /* <DEDUP_REMOVED lines=12> */
.L_x_154:
[----:B------:R-:W-:Y:S05]  /*8930*/  BSYNC B1 ;  /* 0x0000000000017941 */ /* 0x000fea0003800000 */
.L_x_153:
        /* <DEDUP_REMOVED lines=12> */
.L_x_156:
[----:B------:R-:W-:Y:S05]  /*8a00*/  BSYNC B1 ;  /* 0x0000000000017941 */ /* 0x000fea0003800000 */
.L_x_155:
        /* <DEDUP_REMOVED lines=12> */
.L_x_158:
[----:B------:R-:W-:Y:S05]  /*8ad0*/  BSYNC B1 ;  /* 0x0000000000017941 */ /* 0x000fea0003800000 */
.L_x_157:
        /* <DEDUP_REMOVED lines=12> */
.L_x_160:
[----:B------:R-:W-:Y:S05]  /*8ba0*/  BSYNC B1 ;  /* 0x0000000000017941 */ /* 0x000fea0003800000 */
.L_x_159:
        /* <DEDUP_REMOVED lines=12> */
.L_x_162:
[----:B------:R-:W-:Y:S05]  /*8c70*/  BSYNC B1 ;  /* 0x0000000000017941 */ /* 0x000fea0003800000 */
.L_x_161:
        /* <DEDUP_REMOVED lines=12> */
.L_x_164:
[----:B------:R-:W-:Y:S05]  /*8d40*/  BSYNC B1 ;  /* 0x0000000000017941 */ /* 0x000fea0003800000 */
.L_x_163:
        /* <DEDUP_REMOVED lines=12> */
.L_x_166:
[----:B------:R-:W-:Y:S05]  /*8e10*/  BSYNC B1 ;  /* 0x0000000000017941 */ /* 0x000fea0003800000 */
.L_x_165:
        /* <DEDUP_REMOVED lines=12> */
.L_x_168:
[----:B------:R-:W-:Y:S05]  /*8ee0*/  BSYNC B1 ;  /* 0x0000000000017941 */ /* 0x000fea0003800000 */
.L_x_167:
        /* <DEDUP_REMOVED lines=12> */
.L_x_170:
[----:B------:R-:W-:Y:S05]  /*8fb0*/  BSYNC B1 ;  /* 0x0000000000017941 */ /* 0x000fea0003800000 */
.L_x_169:
        /* <DEDUP_REMOVED lines=12> */
.L_x_172:
[----:B------:R-:W-:Y:S05]  /*9080*/  BSYNC B1 ;  /* 0x0000000000017941 */ /* 0x000fea0003800000 */
.L_x_171:
        /* <DEDUP_REMOVED lines=12> */
.L_x_174:
[----:B------:R-:W-:Y:S05]  /*9150*/  BSYNC B1 ;  /* 0x0000000000017941 */ /* 0x000fea0003800000 */
.L_x_173:
        /* <DEDUP_REMOVED lines=12> */
.L_x_176:
[----:B------:R-:W-:Y:S05]  /*9220*/  BSYNC B1 ;  /* 0x0000000000017941 */ /* 0x000fea0003800000 */
.L_x_175:
        /* <DEDUP_REMOVED lines=12> */
.L_x_178:
[----:B------:R-:W-:Y:S05]  /*92f0*/  BSYNC B1 ;  /* 0x0000000000017941 */ /* 0x000fea0003800000 */
.L_x_177:
        /* <DEDUP_REMOVED lines=12> */
.L_x_180:
[----:B------:R-:W-:Y:S05]  /*93c0*/  BSYNC B1 ;  /* 0x0000000000017941 */ /* 0x000fea0003800000 */
.L_x_179:
        /* <DEDUP_REMOVED lines=12> */
.L_x_182:
[----:B------:R-:W-:Y:S05]  /*9490*/  BSYNC B1 ;  /* 0x0000000000017941 */ /* 0x000fea0003800000 */
.L_x_181:
        /* <DEDUP_REMOVED lines=12> */
.L_x_184:
[----:B------:R-:W-:Y:S05]  /*9560*/  BSYNC B1 ;  /* 0x0000000000017941 */ /* 0x000fea0003800000 */
.L_x_183:
        /* <DEDUP_REMOVED lines=12> */
.L_x_186:
[----:B------:R-:W-:Y:S05]  /*9630*/  BSYNC B1 ;  /* 0x0000000000017941 */ /* 0x000fea0003800000 */
.L_x_185:
        /* <DEDUP_REMOVED lines=12> */
.L_x_188:
[----:B------:R-:W-:Y:S05]  /*9700*/  BSYNC B1 ;  /* 0x0000000000017941 */ /* 0x000fea0003800000 */
.L_x_187:
        /* <DEDUP_REMOVED lines=12> */
.L_x_190:
[----:B------:R-:W-:Y:S05]  /*97d0*/  BSYNC B1 ;  /* 0x0000000000017941 */ /* 0x000fea0003800000 */
.L_x_189:
        /* <DEDUP_REMOVED lines=12> */
.L_x_192:
[----:B------:R-:W-:Y:S05]  /*98a0*/  BSYNC B1 ;  /* 0x0000000000017941 */ /* 0x000fea0003800000 */
.L_x_191:
[----:B-----5:R-:W-:Y:S01]  /*98b0*/  LOP3.LUT R32, R32, 0xff, RZ, 0xc0, !PT ;  /* 0x000000ff20207812 */ /* 0x020fe200078ec0ff */
[----:B------:R-:W-:Y:S01]  /*98c0*/  BSSY B1, `(.L_x_193) ;  /* 0x000000b000017945 */ /* 0x000fe20003800000 */
[----:B------:R-:W-:Y:S02]  /*98d0*/  ISETP.LT.OR P4, PT, R35, 0x99, !P1 ;  /* 0x000000992300780c */ /* 0x000fe40004f81670 */
[----:B------:R-:W-:-:S05]  /*98e0*/  F2FP.F16.E4M3.UNPACK_B R32, R32 ;  /* 0x00000020ff20723e */ /* 0x000fca00020006ff */
[----:B------:R-:W-:-:S05]  /*98f0*/  HADD2.F32 R32, -RZ, R32.H0_H0 ;  /* 0x20000020ff207230 */ /* 0x000fca0000004100 */
[----:B------:R-:W-:-:S04]  /*9900*/  FMUL R32, R32, UR21 ;  /* 0x0000001520207c20 */ /* 0x000fc80008400000 */
[----:B------:R-:W-:Y:S01]  /*9910*/  FFMA R32, R23, UR20, R32 ;  /* 0x0000001417207c23 */ /* 0x000fe20008000020 */
[----:B------:R-:W-:-:S04]  /*9920*/  PRMT R23, RZ, 0x7610, R23 ;  /* 0x00007610ff177816 */ /* 0x000fc80000000017 */
[----:B--2---:R-:W-:-:S05]  /*9930*/  F2FP.SATFINITE.E4M3.F32.PACK_AB_MERGE_C R33, RZ, R32, RZ ;  /* 0x00000020ff21723e */ /* 0x004fca00048070ff */
[----:B------:R2:W-:Y:S01]  /*9940*/  @!P3 STG.E.U8 desc[UR18][R24.64+0x99], R33 ;  /* 0x000099211800b986 */ /* 0x0005e2000c101112 */
[----:B------:R-:W-:Y:S05]  /*9950*/  @P4 BRA `(.L_x_194) ;  /* 0x0000000000044947 */ /* 0x000fea0003800000 */
[----:B------:R0:W5:Y:S02]  /*9960*/  LDG.E.U8 R23, desc[UR18][R30.64+0x98] ;  /* 0x000098121e177981 */ /* 0x000164000c1e1100 */
.L_x_194:
[----:B------:R-:W-:Y:S05]  /*9970*/  BSYNC B1 ;  /* 0x0000000000017941 */ /* 0x000fea0003800000 */
.L_x_193:
        /* <DEDUP_REMOVED lines=8> */
[----:B------:R-:W-:-:S05]  /*9a00*/  F2FP.SATFINITE.E4M3.F32.PACK_AB_MERGE_C R23, RZ, R23, RZ ;  /* 0x00000017ff17723e */ /* 0x000fca00048070ff */
[----:B------:R0:W-:Y:S01]  /*9a10*/  @!P4 STG.E.U8 desc[UR18][R26.64+0x98], R23 ;  /* 0x000098171a00c986 */ /* 0x0001e2000c101112 */
[----:B------:R-:W-:Y:S05]  /*9a20*/  @P3 BRA `(.L_x_196) ;  /* 0x0000000000043947 */ /* 0x000fea0003800000 */
[----:B------:R0:W5:Y:S02]  /*9a30*/  LDG.E.U8 R22, desc[UR18][R30.64+0x99] ;  /* 0x000099121e167981 */ /* 0x000164000c1e1100 */
.L_x_196:
[----:B------:R-:W-:Y:S05]  /*9a40*/  BSYNC B1 ;  /* 0x0000000000017941 */ /* 0x000fea0003800000 */
.L_x_195:
        /* <DEDUP_REMOVED lines=8> */
[----:B0-----:R-:W-:-:S05]  /*9ad0*/  F2FP.SATFINITE.E4M3.F32.PACK_AB_MERGE_C R23, RZ, R22, RZ ;  /* 0x00000016ff17723e */ /* 0x001fca00048070ff */
[----:B------:R0:W-:Y:S01]  /*9ae0*/  @!P3 STG.E.U8 desc[UR18][R26.64+0x99], R23 ;  /* 0x000099171a00b986 */ /* 0x0001e2000c101112 */
[----:B------:R-:W-:Y:S05]  /*9af0*/  @P4 BRA `(.L_x_198) ;  /* 0x0000000000044947 */ /* 0x000fea0003800000 */
[----:B------:R0:W5:Y:S02]  /*9b00*/  LDG.E.U8 R21, desc[UR18][R28.64+0xa0] ;  /* 0x0000a0121c157981 */ /* 0x000164000c1e1100 */
.L_x_198:
[----:B------:R-:W-:Y:S05]  /*9b10*/  BSYNC B1 ;  /* 0x0000000000017941 */ /* 0x000fea0003800000 */
.L_x_197:
        /* <DEDUP_REMOVED lines=12> */
.L_x_200:
[----:B------:R-:W-:Y:S05]  /*9be0*/  BSYNC B1 ;  /* 0x0000000000017941 */ /* 0x000fea0003800000 */
.L_x_199:
        /* <DEDUP_REMOVED lines=12> */
.L_x_202:
[----:B------:R-:W-:Y:S05]  /*9cb0*/  BSYNC B1 ;  /* 0x0000000000017941 */ /* 0x000fea0003800000 */
.L_x_201:
        /* <DEDUP_REMOVED lines=12> */
.L_x_204:
[----:B------:R-:W-:Y:S05]  /*9d80*/  BSYNC B1 ;  /* 0x0000000000017941 */ /* 0x000fea0003800000 */
.L_x_203:
        /* <DEDUP_REMOVED lines=12> */
.L_x_206:
[----:B------:R-:W-:Y:S05]  /*9e50*/  BSYNC B1 ;  /* 0x0000000000017941 */ /* 0x000fea0003800000 */
.L_x_205:
        /* <DEDUP_REMOVED lines=12> */
.L_x_208:
[----:B------:R-:W-:Y:S05]  /*9f20*/  BSYNC B1 ;  /* 0x0000000000017941 */ /* 0x000fea0003800000 */
.L_x_207:
        /* <DEDUP_REMOVED lines=12> */
.L_x_210:
[----:B------:R-:W-:Y:S05]  /*9ff0*/  BSYNC B1 ;  /* 0x0000000000017941 */ /* 0x000fea0003800000 */
.L_x_209:
        /* <DEDUP_REMOVED lines=12> */
.L_x_212:
[----:B------:R-:W-:Y:S05]  /*a0c0*/  BSYNC B1 ;  /* 0x0000000000017941 */ /* 0x000fea0003800000 */
.L_x_211:
        /* <DEDUP_REMOVED lines=12> */
.L_x_214:
[----:B------:R-:W-:Y:S05]  /*a190*/  BSYNC B1 ;  /* 0x0000000000017941 */ /* 0x000fea0003800000 */
.L_x_213:
        /* <DEDUP_REMOVED lines=12> */
.L_x_216:
[----:B------:R-:W-:Y:S05]  /*a260*/  BSYNC B1 ;  /* 0x0000000000017941 */ /* 0x000fea0003800000 */
.L_x_215:
        /* <DEDUP_REMOVED lines=12> */
.L_x_218:
[----:B------:R-:W-:Y:S05]  /*a330*/  BSYNC B1 ;  /* 0x0000000000017941 */ /* 0x000fea0003800000 */
.L_x_217:
        /* <DEDUP_REMOVED lines=12> */
.L_x_220:
[----:B------:R-:W-:Y:S05]  /*a400*/  BSYNC B1 ;  /* 0x0000000000017941 */ /* 0x000fea0003800000 */
.L_x_219:
        /* <DEDUP_REMOVED lines=12> */
.L_x_222:
[----:B------:R-:W-:Y:S05]  /*a4d0*/  BSYNC B1 ;  /* 0x0000000000017941 */ /* 0x000fea0003800000 */
.L_x_221:
        /* <DEDUP_REMOVED lines=12> */
.L_x_224:
[----:B------:R-:W-:Y:S05]  /*a5a0*/  BSYNC B1 ;  /* 0x0000000000017941 */ /* 0x000fea0003800000 */
.L_x_223:
        /* <DEDUP_REMOVED lines=12> */
.L_x_226:
[----:B------:R-:W-:Y:S05]  /*a670*/  BSYNC B1 ;  /* 0x0000000000017941 */ /* 0x000fea0003800000 */
.L_x_225:
        /* <DEDUP_REMOVED lines=12> */
.L_x_228:
[----:B------:R-:W-:Y:S05]  /*a740*/  BSYNC B1 ;  /* 0x0000000000017941 */ /* 0x000fea0003800000 */
.L_x_227:
        /* <DEDUP_REMOVED lines=12> */
.L_x_230:
[----:B------:R-:W-:Y:S05]  /*a810*/  BSYNC B1 ;  /* 0x0000000000017941 */ /* 0x000fea0003800000 */
.L_x_229:
        /* <DEDUP_REMOVED lines=12> */
.L_x_232:
[----:B------:R-:W-:Y:S05]  /*a8e0*/  BSYNC B1 ;  /* 0x0000000000017941 */ /* 0x000fea0003800000 */
.L_x_231:
        /* <DEDUP_REMOVED lines=12> */
.L_x_234:
[----:B------:R-:W-:Y:S05]  /*a9b0*/  BSYNC B1 ;  /* 0x0000000000017941 */ /* 0x000fea0003800000 */
.L_x_233:
        /* <DEDUP_REMOVED lines=12> */
.L_x_236:
[----:B------:R-:W-:Y:S05]  /*aa80*/  BSYNC B1 ;  /* 0x0000000000017941 */ /* 0x000fea0003800000 */
.L_x_235:
[----:B-----5:R-:W-:Y:S01]  /*aa90*/  LOP3.LUT R2, R2, 0xff, RZ, 0xc0, !PT ;  /* 0x000000ff02027812 */ /* 0x020fe200078ec0ff */
[----:B------:R-:W-:Y:S01]  /*aaa0*/  BSSY B1, `(.L_x_237) ;  /* 0x000000b000017945 */ /* 0x000fe20003800000 */
[----:B------:R-:W-:Y:S02]  /*aab0*/  ISETP.LT.OR P4, PT, R35, 0xc9, !P0 ;  /* 0x000000c92300780c */ /* 0x000fe40004781670 */
[----:B------:R-:W-:-:S05]  /*aac0*/  F2FP.F16.E4M3.UNPACK_B R2, R2 ;  /* 0x00000002ff02723e */ /* 0x000fca00020006ff */
[----:B------:R-:W-:-:S05]  /*aad0*/  HADD2.F32 R2, -RZ, R2.H0_H0 ;  /* 0x20000002ff027230 */ /* 0x000fca0000004100 */
[----:B0-----:R-:W-:-:S04]  /*aae0*/  FMUL R3, R2, UR21 ;  /* 0x0000001502037c20 */ /* 0x001fc80008400000 */
[----:B------:R-:W-:Y:S01]  /*aaf0*/  FFMA R3, R0, UR20, R3 ;  /* 0x0000001400037c23 */ /* 0x000fe20008000003 */
[----:B------:R-:W-:-:S04]  /*ab00*/  PRMT R0, RZ, 0x7610, R0 ;  /* 0x00007610ff007816 */ /* 0x000fc80000000000 */
[----:B------:R-:W-:-:S05]  /*ab10*/  F2FP.SATFINITE.E4M3.F32.PACK_AB_MERGE_C R3, RZ, R3, RZ ;  /* 0x00000003ff03723e */ /* 0x000fca00048070ff */
[----:B------:R0:W-:Y:S01]  /*ab20*/  @!P3 STG.E.U8 desc[UR18][R26.64+0xc1], R3 ;  /* 0x0000c1031a00b986 */ /* 0x0001e2000c101112 */
[----:B------:R-:W-:Y:S05]  /*ab30*/  @P4 BRA `(.L_x_238) ;  /* 0x0000000000044947 */ /* 0x000fea0003800000 */
[----:B------:R0:W5:Y:S02]  /*ab40*/  LDG.E.U8 R0, desc[UR18][R28.64+0xc8] ;  /* 0x0000c8121c007981 */ /* 0x000164000c1e1100 */
.L_x_238:
[----:B------:R-:W-:Y:S05]  /*ab50*/  BSYNC B1 ;  /* 0x0000000000017941 */ /* 0x000fea0003800000 */
.L_x_237:
[----:B------:R-:W2:Y:S01]  /*ab60*/  LDL.LU R2, [R1] ;  /* 0x0000000001027983 */ /* 0x000ea20000300800 */
[----:B-----5:R-:W-:Y:S01]  /*ab70*/  LOP3.LUT R0, R0, 0xff, RZ, 0xc0, !PT ;  /* 0x000000ff00007812 */ /* 0x020fe200078ec0ff */
[----:B------:R-:W-:Y:S01]  /*ab80*/  BSSY B1, `(.L_x_239) ;  /* 0x000000b000017945 */ /* 0x000fe20003800000 */
[----:B------:R-:W-:Y:S02]  /*ab90*/  ISETP.LT.OR P3, PT, R35, 0xca, !P0 ;  /* 0x000000ca2300780c */ /* 0x000fe40004761670 */
[----:B------:R-:W-:-:S05]  /*aba0*/  F2FP.F16.E4M3.UNPACK_B R0, R0 ;  /* 0x00000000ff00723e */ /* 0x000fca00020006ff */
[----:B------:R-:W-:-:S05]  /*abb0*/  HADD2.F32 R0, -RZ, R0.H0_H0 ;  /* 0x20000000ff007230 */ /* 0x000fca0000004100 */
[----:B------:R-:W-:-:S04]  /*abc0*/  FMUL R0, R0, UR21 ;  /* 0x0000001500007c20 */ /* 0x000fc80008400000 */
[----:B--2---:R-:W-:-:S05]  /*abd0*/  FFMA R0, R2, UR20, R0 ;  /* 0x0000001402007c23 */ /* 0x004fca0008000000 */
[----:B0-----:R-:W-:Y:S02]  /*abe0*/  F2FP.SATFINITE.E4M3.F32.PACK_AB_MERGE_C R3, RZ, R0, RZ ;  /* 0x00000000ff03723e */ /* 0x001fe400048070ff */
[----:B------:R-:W-:-:S03]  /*abf0*/  PRMT R0, RZ, 0x7610, R0 ;  /* 0x00007610ff007816 */ /* 0x000fc60000000000 */
[----:B------:R0:W-:Y:S01]  /*ac00*/  @!P4 STG.E.U8 desc[UR18][R24.64+0xc8], R3 ;  /* 0x0000c8031800c986 */ /* 0x0001e2000c101112 */
[----:B------:R-:W-:Y:S05]  /*ac10*/  @P3 BRA `(.L_x_240) ;  /* 0x0000000000043947 */ /* 0x000fea0003800000 */
[----:B------:R2:W5:Y:S02]  /*ac20*/  LDG.E.U8 R0, desc[UR18][R28.64+0xc9] ;  /* 0x0000c9121c007981 */ /* 0x000564000c1e1100 */
.L_x_240:
[----:B------:R-:W-:Y:S05]  /*ac30*/  BSYNC B1 ;  /* 0x0000000000017941 */ /* 0x000fea0003800000 */
.L_x_239:
[----:B------:R-:W3:Y:S01]  /*ac40*/  LDL.LU R2, [R1+0x4] ;  /* 0x0000040001027983 */ /* 0x000ee20000300800 */
[----:B-----5:R-:W-:Y:S01]  /*ac50*/  LOP3.LUT R0, R0, 0xff, RZ, 0xc0, !PT ;  /* 0x000000ff00007812 */ /* 0x020fe200078ec0ff */
[----:B------:R-:W-:Y:S01]  /*ac60*/  BSSY B1, `(.L_x_241) ;  /* 0x000000b000017945 */ /* 0x000fe20003800000 */
[----:B------:R-:W-:Y:S02]  /*ac70*/  ISETP.LT.OR P4, PT, R35, 0xc9, !P1 ;  /* 0x000000c92300780c */ /* 0x000fe40004f81670 */
[----:B------:R-:W-:-:S05]  /*ac80*/  F2FP.F16.E4M3.UNPACK_B R0, R0 ;  /* 0x00000000ff00723e */ /* 0x000fca00020006ff */
[----:B------:R-:W-:-:S05]  /*ac90*/  HADD2.F32 R0, -RZ, R0.H0_H0 ;  /* 0x20000000ff007230 */ /* 0x000fca0000004100 */
[----:B------:R-:W-:-:S04]  /*aca0*/  FMUL R0, R0, UR21 ;  /* 0x0000001500007c20 */ /* 0x000fc80008400000 */
[----:B---3--:R-:W-:-:S05]  /*acb0*/  FFMA R0, R2, UR20, R0 ;  /* 0x0000001402007c23 */ /* 0x008fca0008000000 */
[----:B0-----:R-:W-:Y:S02]  /*acc0*/  F2FP.SATFINITE.E4M3.F32.PACK_AB_MERGE_C R3, RZ, R0, RZ ;  /* 0x00000000ff03723e */ /* 0x001fe400048070ff */
[----:B------:R-:W-:-:S03]  /*acd0*/  PRMT R0, RZ, 0x7610, R0 ;  /* 0x00007610ff007816 */ /* 0x000fc60000000000 */
[----:B------:R0:W-:Y:S01]  /*ace0*/  @!P3 STG.E.U8 desc[UR18][R24.64+0xc9], R3 ;  /* 0x0000c9031800b986 */ /* 0x0001e2000c101112 */
[----:B------:R-:W-:Y:S05]  /*acf0*/  @P4 BRA `(.L_x_242) ;  /* 0x0000000000044947 */ /* 0x000fea0003800000 */
[----:B------:R3:W5:Y:S02]  /*ad00*/  LDG.E.U8 R0, desc[UR18][R30.64+0xc8] ;  /* 0x0000c8121e007981 */ /* 0x000764000c1e1100 */
.L_x_242:
[----:B------:R-:W-:Y:S05]  /*ad10*/  BSYNC B1 ;  /* 0x0000000000017941 */ /* 0x000fea0003800000 */
.L_x_241:
[----:B------:R-:W2:Y:S01]  /*ad20*/  LDL.LU R2, [R1+0x8] ;  /* 0x0000080001027983 */ /* 0x000ea20000300800 */
        /* <DEDUP_REMOVED lines=12> */
.L_x_244:
[----:B------:R-:W-:Y:S05]  /*adf0*/  BSYNC B1 ;  /* 0x0000000000017941 */ /* 0x000fea0003800000 */
.L_x_243:
        /* <DEDUP_REMOVED lines=13> */
.L_x_246:
[----:B------:R-:W-:Y:S05]  /*aed0*/  BSYNC B1 ;  /* 0x0000000000017941 */ /* 0x000fea0003800000 */
.L_x_245:
        /* <DEDUP_REMOVED lines=13> */
.L_x_248:
[----:B------:R-:W-:Y:S05]  /*afb0*/  BSYNC B1 ;  /* 0x0000000000017941 */ /* 0x000fea0003800000 */
.L_x_247:
        /* <DEDUP_REMOVED lines=13> */
.L_x_250:
[----:B------:R-:W-:Y:S05]  /*b090*/  BSYNC B1 ;  /* 0x0000000000017941 */ /* 0x000fea0003800000 */
.L_x_249:
        /* <DEDUP_REMOVED lines=13> */
.L_x_252:
[----:B------:R-:W-:Y:S05]  /*b170*/  BSYNC B1 ;  /* 0x0000000000017941 */ /* 0x000fea0003800000 */
.L_x_251:
        /* <DEDUP_REMOVED lines=13> */
.L_x_254:
[----:B------:R-:W-:Y:S05]  /*b250*/  BSYNC B1 ;  /* 0x0000000000017941 */ /* 0x000fea0003800000 */
.L_x_253:
        /* <DEDUP_REMOVED lines=13> */
.L_x_256:
[----:B------:R-:W-:Y:S05]  /*b330*/  BSYNC B1 ;  /* 0x0000000000017941 */ /* 0x000fea0003800000 */
.L_x_255:
        /* <DEDUP_REMOVED lines=13> */
.L_x_258:
[----:B------:R-:W-:Y:S05]  /*b410*/  BSYNC B1 ;  /* 0x0000000000017941 */ /* 0x000fea0003800000 */
.L_x_257:
        /* <DEDUP_REMOVED lines=13> */
.L_x_260:
[----:B------:R-:W-:Y:S05]  /*b4f0*/  BSYNC B1 ;  /* 0x0000000000017941 */ /* 0x000fea0003800000 */
.L_x_259:
        /* <DEDUP_REMOVED lines=13> */
.L_x_262:
[----:B------:R-:W-:Y:S05]  /*b5d0*/  BSYNC B1 ;  /* 0x0000000000017941 */ /* 0x000fea0003800000 */
.L_x_261:
        /* <DEDUP_REMOVED lines=13> */
.L_x_264:
[----:B------:R-:W-:Y:S05]  /*b6b0*/  BSYNC B1 ;  /* 0x0000000000017941 */ /* 0x000fea0003800000 */
.L_x_263:
        /* <DEDUP_REMOVED lines=13> */
.L_x_266:
[----:B------:R-:W-:Y:S05]  /*b790*/  BSYNC B1 ;  /* 0x0000000000017941 */ /* 0x000fea0003800000 */
.L_x_265:
        /* <DEDUP_REMOVED lines=13> */
.L_x_268:
[----:B------:R-:W-:Y:S05]  /*b870*/  BSYNC B1 ;  /* 0x0000000000017941 */ /* 0x000fea0003800000 */
.L_x_267:
        /* <DEDUP_REMOVED lines=13> */
.L_x_270:
[----:B------:R-:W-:Y:S05]  /*b950*/  BSYNC B1 ;  /* 0x0000000000017941 */ /* 0x000fea0003800000 */
.L_x_269:
        /* <DEDUP_REMOVED lines=13> */
.L_x_272:
[----:B------:R-:W-:Y:S05]  /*ba30*/  BSYNC B1 ;  /* 0x0000000000017941 */ /* 0x000fea0003800000 */
.L_x_271:
        /* <DEDUP_REMOVED lines=13> */
.L_x_274:
[----:B------:R-:W-:Y:S05]  /*bb10*/  BSYNC B1 ;  /* 0x0000000000017941 */ /* 0x000fea0003800000 */
.L_x_273:
        /* <DEDUP_REMOVED lines=13> */
.L_x_276:
[----:B------:R-:W-:Y:S05]  /*bbf0*/  BSYNC B1 ;  /* 0x0000000000017941 */ /* 0x000fea0003800000 */
.L_x_275:
        /* <DEDUP_REMOVED lines=13> */
.L_x_278:
[----:B------:R-:W-:Y:S05]  /*bcd0*/  BSYNC B1 ;  /* 0x0000000000017941 */ /* 0x000fea0003800000 */
.L_x_277:
        /* <DEDUP_REMOVED lines=13> */
.L_x_280:
[----:B------:R-:W-:Y:S05]  /*bdb0*/  BSYNC B1 ;  /* 0x0000000000017941 */ /* 0x000fea0003800000 */
.L_x_279:
        /* <DEDUP_REMOVED lines=13> */
.L_x_282:
[----:B------:R-:W-:Y:S05]  /*be90*/  BSYNC B1 ;  /* 0x0000000000017941 */ /* 0x000fea0003800000 */
.L_x_281:
        /* <DEDUP_REMOVED lines=13> */
.L_x_284:
[----:B------:R-:W-:Y:S05]  /*bf70*/  BSYNC B1 ;  /* 0x0000000000017941 */ /* 0x000fea0003800000 */
.L_x_283:
        /* <DEDUP_REMOVED lines=13> */
.L_x_286:
[----:B------:R-:W-:Y:S05]  /*c050*/  BSYNC B1 ;  /* 0x0000000000017941 */ /* 0x000fea0003800000 */
.L_x_285:
        /* <DEDUP_REMOVED lines=13> */
.L_x_288:
[----:B------:R-:W-:Y:S05]  /*c130*/  BSYNC B1 ;  /* 0x0000000000017941 */ /* 0x000fea0003800000 */
.L_x_287:
        /* <DEDUP_REMOVED lines=13> */
.L_x_290:
[----:B------:R-:W-:Y:S05]  /*c210*/  BSYNC B1 ;  /* 0x0000000000017941 */ /* 0x000fea0003800000 */
.L_x_289:
        /* <DEDUP_REMOVED lines=13> */
.L_x_292:
[----:B------:R-:W-:Y:S05]  /*c2f0*/  BSYNC B1 ;  /* 0x0000000000017941 */ /* 0x000fea0003800000 */
.L_x_291:
[----:B------:R-:W-:Y:S05]  /*c300*/  @P1 BRA `(.L_x_293) ;  /* 0x00000020009c1947 */ /* 0x000fea0003800000 */
[----:B------:R-:W2:Y:S01]  /*c310*/  LDL.LU R2, [R1+0x6c] ;  /* 0x00006c0001027983 */ /* 0x000ea20000300800 */
[----:B-----5:R-:W-:-:S04]  /*c320*/  LOP3.LUT R0, R0, 0xff, RZ, 0xc0, !PT ;  /* 0x000000ff00007812 */ /* 0x020fc800078ec0ff */
[----:B------:R-:W-:-:S05]  /*c330*/  F2FP.F16.E4M3.UNPACK_B R0, R0 ;  /* 0x00000000ff00723e */ /* 0x000fca00020006ff */
[----:B------:R-:W-:-:S05]  /*c340*/  HADD2.F32 R0, -RZ, R0.H0_H0 ;  /* 0x20000000ff007230 */ /* 0x000fca0000004100 */
[----:B------:R-:W-:-:S04]  /*c350*/  FMUL R0, R0, UR21 ;  /* 0x0000001500007c20 */ /* 0x000fc80008400000 */
[----:B--2---:R-:W-:-:S05]  /*c360*/  FFMA R0, R2, UR20, R0 ;  /* 0x0000001402007c23 */ /* 0x004fca0008000000 */
[----:B0-----:R-:W-:-:S05]  /*c370*/  F2FP.SATFINITE.E4M3.F32.PACK_AB_MERGE_C R3, RZ, R0, RZ ;  /* 0x00000000ff03723e */ /* 0x001fca00048070ff */
[----:B------:R0:W-:Y:S01]  /*c380*/  STG.E.U8 desc[UR18][R26.64+0xf9], R3 ;  /* 0x0000f9031a007986 */ /* 0x0001e2000c101112 */
[----:B------:R-:W-:Y:S05]  /*c390*/  BRA `(.L_x_293) ;  /* 0x0000002000787947 */ /* 0x000fea0003800000 */
.L_x_36:
[----:B------:R-:W-:Y:S01]  /*c3a0*/  ISETP.GE.AND P1, PT, R38, 0x1, PT ;  /* 0x000000012600780c */ /* 0x000fe20003f26270 */
[----:B------:R-:W-:Y:S01]  /*c3b0*/  FMUL R228, R228, UR20 ;  /* 0x00000014e4e47c20 */ /* 0x000fe20008400000 */
[----:B------:R-:W-:Y:S01]  /*c3c0*/  FMUL R227, R227, UR20 ;  /* 0x00000014e3e37c20 */ /* 0x000fe20008400000 */
[----:B------:R-:W-:Y:S01]  /*c3d0*/  ISETP.GE.AND P0, PT, R38, 0x9, PT ;  /* 0x000000092600780c */ /* 0x000fe20003f06270 */
[----:B------:R-:W-:Y:S01]  /*c3e0*/  FMUL R226, R226, UR20 ;  /* 0x00000014e2e27c20 */ /* 0x000fe20008400000 */
[C---:B------:R-:W-:Y:S02]  /*c3f0*/  ISETP.LT.OR P4, PT, R35.reuse, 0x1, !P1 ;  /* 0x000000012300780c */ /* 0x040fe40004f81670 */
[----:B------:R-:W-:Y:S02]  /*c400*/  ISETP.LT.OR P5, PT, R35, 0x2, !P1 ;  /* 0x000000022300780c */ /* 0x000fe40004fa1670 */
[----:B------:R-:W-:Y:S02]  /*c410*/  F2FP.SATFINITE.E4M3.F32.PACK_AB_MERGE_C R29, RZ, R228, RZ ;  /* 0x000000e4ff1d723e */ /* 0x000fe400048070ff */
[----:B------:R-:W-:-:S02]  /*c420*/  F2FP.SATFINITE.E4M3.F32.PACK_AB_MERGE_C R227, RZ, R227, RZ ;  /* 0x000000e3ffe3723e */ /* 0x000fc400048070ff */
[----:B------:R-:W-:Y:S01]  /*c430*/  ISETP.LT.OR P3, PT, R35, 0x1, !P0 ;  /* 0x000000012300780c */ /* 0x000fe20004761670 */
[----:B------:R-:W-:-:S04]  /*c440*/  FMUL R225, R225, UR20 ;  /* 0x00000014e1e17c20 */ /* 0x000fc80008400000 */
[----:B------:R0:W-:Y:S01]  /*c450*/  @!P4 STG.E.U8 desc[UR18][R24.64], R29 ;  /* 0x0000001d1800c986 */ /* 0x0001e2000c101112 */
[----:B------:R-:W-:-:S03]  /*c460*/  ISETP.LT.OR P4, PT, R35, 0x2, !P0 ;  /* 0x000000022300780c */ /* 0x000fc60004781670 */
[----:B------:R2:W-:Y:S01]  /*c470*/  @!P5 STG.E.U8 desc[UR18][R24.64+0x1], R227 ;  /* 0x000001e31800d986 */ /* 0x0005e2000c101112 */
[C---:B------:R-:W-:Y:S01]  /*c480*/  ISETP.LT.OR P5, PT, R35.reuse, 0x9, !P1 ;  /* 0x000000092300780c */ /* 0x040fe20004fa1670 */
[----:B------:R-:W-:Y:S01]  /*c490*/  FMUL R224, R224, UR20 ;  /* 0x00000014e0e07c20 */ /* 0x000fe20008400000 */
[----:B------:R-:W-:Y:S01]  /*c4a0*/  ISETP.LT.OR P6, PT, R35, 0xa, !P1 ;  /* 0x0000000a2300780c */ /* 0x000fe20004fc1670 */
[----:B------:R-:W-:Y:S01]  /*c4b0*/  FMUL R223, R223, UR20 ;  /* 0x00000014dfdf7c20 */ /* 0x000fe20008400000 */
[----:B------:R-:W-:Y:S02]  /*c4c0*/  F2FP.SATFINITE.E4M3.F32.PACK_AB_MERGE_C R31, RZ, R226, RZ ;  /* 0x000000e2ff1f723e */ /* 0x000fe400048070ff */
[----:B------:R-:W-:Y:S02]  /*c4d0*/  F2FP.SATFINITE.E4M3.F32.PACK_AB_MERGE_C R225, RZ, R225, RZ ;  /* 0x000000e1ffe1723e */ /* 0x000fe400048070ff */
[----:B0-----:R-:W-:Y:S01]  /*c4e0*/  F2FP.SATFINITE.E4M3.F32.PACK_AB_MERGE_C R29, RZ, R224, RZ ;  /* 0x000000e0ff1d723e */ /* 0x001fe200048070ff */
[----:B------:R-:W-:Y:S01]  /*c4f0*/  @!P3 STG.E.U8 desc[UR18][R26.64], R31 ;  /* 0x0000001f1a00b986 */ /* 0x000fe2000c101112 */
[----:B------:R-:W-:-:S02]  /*c500*/  F2FP.SATFINITE.E4M3.F32.PACK_AB_MERGE_C R223, RZ, R223, RZ ;  /* 0x000000dfffdf723e */ /* 0x000fc400048070ff */
[C---:B------:R-:W-:Y:S01]  /*c510*/  ISETP.LT.OR P3, PT, R35.reuse, 0x9, !P0 ;  /* 0x000000092300780c */ /* 0x040fe20004761670 */
[----:B------:R-:W-:Y:S01]  /*c520*/  @!P4 STG.E.U8 desc[UR18][R26.64+0x1], R225 ;  /* 0x000001e11a00c986 */ /* 0x000fe2000c101112 */
[----:B------:R-:W-:-:S03]  /*c530*/  ISETP.LT.OR P4, PT, R35, 0xa, !P0 ;  /* 0x0000000a2300780c */ /* 0x000fc60004781670 */
[----:B------:R0:W-:Y:S01]  /*c540*/  @!P5 STG.E.U8 desc[UR18][R24.64+0x8], R29 ;  /* 0x0000081d1800d986 */ /* 0x0001e2000c101112 */
[----:B------:R-:W-:Y:S01]  /*c550*/  ISETP.LT.OR P5, PT, R35, 0x11, !P1 ;  /* 0x000000112300780c */ /* 0x000fe20004fa1670 */
[----:B------:R-:W-:Y:S01]  /*c560*/  FMUL R222, R222, UR20 ;  /* 0x00000014dede7c20 */ /* 0x000fe20008400000 */
[----:B------:R-:W-:Y:S01]  /*c570*/  FMUL R221, R221, UR20 ;  /* 0x00000014dddd7c20 */ /* 0x000fe20008400000 */
[----:B------:R-:W-:Y:S01]  /*c580*/  FMUL R220, R220, UR20 ;  /* 0x00000014dcdc7c20 */ /* 0x000fe20008400000 */
[----:B------:R-:W-:Y:S01]  /*c590*/  @!P6 STG.E.U8 desc[UR18][R24.64+0x9], R223 ;  /* 0x000009df1800e986 */ /* 0x000fe2000c101112 */
[----:B------:R-:W-:Y:S01]  /*c5a0*/  ISETP.LT.OR P6, PT, R35, 0x12, !P1 ;  /* 0x000000122300780c */ /* 0x000fe20004fc1670 */
[----:B------:R-:W-:Y:S01]  /*c5b0*/  FMUL R219, R219, UR20 ;  /* 0x00000014dbdb7c20 */ /* 0x000fe20008400000 */
[----:B------:R-:W-:Y:S01]  /*c5c0*/  F2FP.SATFINITE.E4M3.F32.PACK_AB_MERGE_C R33, RZ, R222, RZ ;  /* 0x000000deff21723e */ /* 0x000fe200048070ff */
[----:B--2---:R-:W2:Y:S01]  /*c5d0*/  LDL.LU R227, [R1+0x8] ;  /* 0x0000080001e37983 */ /* 0x004ea20000300800 */
[----:B------:R-:W-:-:S02]  /*c5e0*/  F2FP.SATFINITE.E4M3.F32.PACK_AB_MERGE_C R221, RZ, R221, RZ ;  /* 0x000000ddffdd723e */ /* 0x000fc400048070ff */
[----:B0-----:R-:W-:Y:S01]  /*c5f0*/  F2FP.SATFINITE.E4M3.F32.PACK_AB_MERGE_C R29, RZ, R220, RZ ;  /* 0x000000dcff1d723e */ /* 0x001fe200048070ff */
[----:B------:R-:W3:Y:S04]  /*c600*/  LDL.LU R226, [R1+0x4] ;  /* 0x0000040001e27983 */ /* 0x000ee80000300800 */
[----:B------:R-:W4:Y:S01]  /*c610*/  LDL.LU R224, [R1] ;  /* 0x0000000001e07983 */ /* 0x000f220000300800 */
[----:B------:R-:W-:-:S03]  /*c620*/  F2FP.SATFINITE.E4M3.F32.PACK_AB_MERGE_C R219, RZ, R219, RZ ;  /* 0x000000dbffdb723e */ /* 0x000fc600048070ff */
[----:B------:R-:W-:Y:S01]  /*c630*/  @!P3 STG.E.U8 desc[UR18][R26.64+0x8], R33 ;  /* 0x000008211a00b986 */ /* 0x000fe2000c101112 */
[----:B------:R-:W-:-:S03]  /*c640*/  ISETP.LT.OR P3, PT, R35, 0x11, !P0 ;  /* 0x000000112300780c */ /* 0x000fc60004761670 */
        /* <DEDUP_REMOVED lines=11> */
[----:B------:R-:W-:Y:S01]  /*c700*/  FMUL R214, R214, UR20 ;  /* 0x00000014d6d67c20 */ /* 0x000fe20008400000 */
[----:B------:R-:W-:Y:S01]  /*c710*/  F2FP.SATFINITE.E4M3.F32.PACK_AB_MERGE_C R217, RZ, R217, RZ ;  /* 0x000000d9ffd9723e */ /* 0x000fe200048070ff */
[----:B------:R-:W-:Y:S01]  /*c720*/  FMUL R213, R213, UR20 ;  /* 0x00000014d5d57c20 */ /* 0x000fe20008400000 */
[----:B0-----:R-:W-:Y:S01]  /*c730*/  F2FP.SATFINITE.E4M3.F32.PACK_AB_MERGE_C R29, RZ, R216, RZ ;  /* 0x000000d8ff1d723e */ /* 0x001fe200048070ff */
[----:B------:R-:W-:Y:S01]  /*c740*/  @!P3 STG.E.U8 desc[UR18][R26.64+0x10], R31 ;  /* 0x0000101f1a00b986 */ /* 0x000fe2000c101112 */
[----:B------:R-:W-:-:S02]  /*c750*/  F2FP.SATFINITE.E4M3.F32.PACK_AB_MERGE_C R215, RZ, R215, RZ ;  /* 0x000000d7ffd7723e */ /* 0x000fc400048070ff */
[C---:B------:R-:W-:Y:S01]  /*c760*/  ISETP.LT.OR P3, PT, R35.reuse, 0x19, !P0 ;  /* 0x000000192300780c */ /* 0x040fe20004761670 */
[----:B------:R-:W-:Y:S01]  /*c770*/  @!P4 STG.E.U8 desc[UR18][R26.64+0x11], R217 ;  /* 0x000011d91a00c986 */ /* 0x000fe2000c101112 */
[----:B------:R-:W-:-:S03]  /*c780*/  ISETP.LT.OR P4, PT, R35, 0x1a, !P0 ;  /* 0x0000001a2300780c */ /* 0x000fc60004781670 */
[----:B------:R0:W-:Y:S01]  /*c790*/  @!P5 STG.E.U8 desc[UR18][R24.64+0x18], R29 ;  /* 0x0000181d1800d986 */ /* 0x0001e2000c101112 */
[C---:B------:R-:W-:Y:S01]  /*c7a0*/  ISETP.LT.OR P5, PT, R35.reuse, 0x21, !P1 ;  /* 0x000000212300780c */ /* 0x040fe20004fa1670 */
[----:B------:R-:W-:Y:S02]  /*c7b0*/  FMUL R212, R212, UR20 ;  /* 0x00000014d4d47c20 */ /* 0x000fe40008400000 */
[----:B------:R-:W-:Y:S01]  /*c7c0*/  @!P6 STG.E.U8 desc[UR18][R24.64+0x19], R215 ;  /* 0x000019d71800e986 */ /* 0x000fe2000c101112 */
[----:B------:R-:W-:Y:S01]  /*c7d0*/  ISETP.LT.OR P6, PT, R35, 0x22, !P1 ;  /* 0x000000222300780c */ /* 0x000fe20004fc1670 */
[----:B------:R-:W-:Y:S01]  /*c7e0*/  FMUL R211, R211, UR20 ;  /* 0x00000014d3d37c20 */ /* 0x000fe20008400000 */
[----:B------:R-:W-:Y:S01]  /*c7f0*/  F2FP.SATFINITE.E4M3.F32.PACK_AB_MERGE_C R33, RZ, R214, RZ ;  /* 0x000000d6ff21723e */ /* 0x000fe200048070ff */
[----:B------:R-:W-:Y:S01]  /*c800*/  FMUL R210, R210, UR20 ;  /* 0x00000014d2d27c20 */ /* 0x000fe20008400000 */
[----:B------:R-:W-:Y:S01]  /*c810*/  F2FP.SATFINITE.E4M3.F32.PACK_AB_MERGE_C R213, RZ, R213, RZ ;  /* 0x000000d5ffd5723e */ /* 0x000fe200048070ff */
[----:B------:R-:W-:Y:S01]  /*c820*/  FMUL R209, R209, UR20 ;  /* 0x00000014d1d17c20 */ /* 0x000fe20008400000 */
        /* <DEDUP_REMOVED lines=8> */
[----:B------:R-:W-:-:S03]  /*c8b0*/  ISETP.LT.OR P5, PT, R35, 0x29, !P1 ;  /* 0x000000292300780c */ /* 0x000fc60004fa1670 */
        /* <DEDUP_REMOVED lines=240> */
[----:B------:R1:W-:Y:S01]  /*d7c0*/  @!P6 STG.E.U8 desc[UR18][R24.64+0x99], R23 ;  /* 0x000099171800e986 */ /* 0x0003e2000c101112 */
        /* <DEDUP_REMOVED lines=11> */
[----:B------:R0:W-:Y:S01]  /*d880*/  @!P4 STG.E.U8 desc[UR18][R26.64+0x99], R21 ;  /* 0x000099151a00c986 */ /* 0x0001e2000c101112 */
[----:B------:R-:W-:-:S03]  /*d890*/  ISETP.LT.OR P4, PT, R35, 0xa2, !P0 ;  /* 0x000000a22300780c */ /* 0x000fc60004781670 */
[----:B------:R-:W-:Y:S01]  /*d8a0*/  @!P5 STG.E.U8 desc[UR18][R24.64+0xa0], R29 ;  /* 0x0000a01d1800d986 */ /* 0x000fe2000c101112 */
[----:B------:R-:W-:-:S03]  /*d8b0*/  ISETP.LT.OR P5, PT, R35, 0xa9, !P1 ;  /* 0x000000a92300780c */ /* 0x000fc60004fa1670 */
[----:B------:R2:W-:Y:S01]  /*d8c0*/  @!P6 STG.E.U8 desc[UR18][R24.64+0xa1], R19 ;  /* 0x0000a1131800e986 */ /* 0x0005e2000c101112 */
[----:B------:R-:W-:Y:S01]  /*d8d0*/  ISETP.LT.OR P6, PT, R35, 0xaa, !P1 ;  /* 0x000000aa2300780c */ /* 0x000fe20004fc1670 */
[----:B------:R-:W-:Y:S01]  /*d8e0*/  FMUL R15, R15, UR20 ;  /* 0x000000140f0f7c20 */ /* 0x000fe20008400000 */
[----:B-1----:R-:W-:Y:S01]  /*d8f0*/  F2FP.SATFINITE.E4M3.F32.PACK_AB_MERGE_C R23, RZ, R18, RZ ;  /* 0x00000012ff17723e */ /* 0x002fe200048070ff */
[----:B------:R-:W-:Y:S01]  /*d900*/  FMUL R14, R14, UR20 ;  /* 0x000000140e0e7c20 */ /* 0x000fe20008400000 */
[----:B------:R-:W-:Y:S01]  /*d910*/  F2FP.SATFINITE.E4M3.F32.PACK_AB_MERGE_C R17, RZ, R17, RZ ;  /* 0x00000011ff11723e */ /* 0x000fe200048070ff */
[----:B------:R-:W-:Y:S01]  /*d920*/  FMUL R13, R13, UR20 ;  /* 0x000000140d0d7c20 */ /* 0x000fe20008400000 */
[----:B0-----:R-:W-:Y:S01]  /*d930*/  F2FP.SATFINITE.E4M3.F32.PACK_AB_MERGE_C R21, RZ, R16, RZ ;  /* 0x00000010ff15723e */ /* 0x001fe200048070ff */
[----:B------:R-:W-:Y:S01]  /*d940*/  @!P3 STG.E.U8 desc[UR18][R26.64+0xa0], R23 ;  /* 0x0000a0171a00b986 */ /* 0x000fe2000c101112 */
[----:B------:R-:W-:Y:S02]  /*d950*/  F2FP.SATFINITE.E4M3.F32.PACK_AB_MERGE_C R15, RZ, R15, RZ ;  /* 0x0000000fff0f723e */ /* 0x000fe400048070ff */
[C---:B------:R-:W-:Y:S01]  /*d960*/  ISETP.LT.OR P3, PT, R35.reuse, 0xa9, !P0 ;  /* 0x000000a92300780c */ /* 0x040fe20004761670 */
[----:B------:R-:W-:Y:S01]  /*d970*/  @!P4 STG.E.U8 desc[UR18][R26.64+0xa1], R17 ;  /* 0x0000a1111a00c986 */ /* 0x000fe2000c101112 */
[----:B------:R-:W-:-:S03]  /*d980*/  ISETP.LT.OR P4, PT, R35, 0xaa, !P0 ;  /* 0x000000aa2300780c */ /* 0x000fc60004781670 */
[----:B------:R-:W-:Y:S01]  /*d990*/  @!P5 STG.E.U8 desc[UR18][R24.64+0xa8], R21 ;  /* 0x0000a8151800d986 */ /* 0x000fe2000c101112 */
[C---:B------:R-:W-:Y:S01]  /*d9a0*/  ISETP.LT.OR P5, PT, R35.reuse, 0xb1, !P1 ;  /* 0x000000b12300780c */ /* 0x040fe20004fa1670 */
[----:B------:R-:W-:Y:S02]  /*d9b0*/  FMUL R12, R12, UR20 ;  /* 0x000000140c0c7c20 */ /* 0x000fe40008400000 */
[----:B------:R0:W-:Y:S01]  /*d9c0*/  @!P6 STG.E.U8 desc[UR18][R24.64+0xa9], R15 ;  /* 0x0000a90f1800e986 */ /* 0x0001e2000c101112 */
[----:B------:R-:W-:Y:S01]  /*d9d0*/  ISETP.LT.OR P6, PT, R35, 0xb2, !P1 ;  /* 0x000000b22300780c */ /* 0x000fe20004fc1670 */
[----:B------:R-:W-:Y:S01]  /*d9e0*/  FMUL R11, R11, UR20 ;  /* 0x000000140b0b7c20 */ /* 0x000fe20008400000 */
[----:B--2---:R-:W-:Y:S01]  /*d9f0*/  F2FP.SATFINITE.E4M3.F32.PACK_AB_MERGE_C R19, RZ, R14, RZ ;  /* 0x0000000eff13723e */ /* 0x004fe200048070ff */
[----:B------:R-:W2:Y:S01]  /*da00*/  LDL.LU R223, [R1+0x18] ;  /* 0x0000180001df7983 */ /* 0x000ea20000300800 */
[----:B------:R-:W-:Y:S02]  /*da10*/  F2FP.SATFINITE.E4M3.F32.PACK_AB_MERGE_C R13, RZ, R13, RZ ;  /* 0x0000000dff0d723e */ /* 0x000fe400048070ff */
[----:B------:R-:W-:Y:S01]  /*da20*/  F2FP.SATFINITE.E4M3.F32.PACK_AB_MERGE_C R11, RZ, R11, RZ ;  /* 0x0000000bff0b723e */ /* 0x000fe200048070ff */
[----:B------:R-:W-:Y:S01]  /*da30*/  @!P3 STG.E.U8 desc[UR18][R26.64+0xa8], R19 ;  /* 0x0000a8131a00b986 */ /* 0x000fe2000c101112 */
[----:B0-----:R-:W-:-:S03]  /*da40*/  F2FP.SATFINITE.E4M3.F32.PACK_AB_MERGE_C R15, RZ, R12, RZ ;  /* 0x0000000cff0f723e */ /* 0x001fc600048070ff */
[----:B------:R0:W-:Y:S01]  /*da50*/  @!P4 STG.E.U8 desc[UR18][R26.64+0xa9], R13 ;  /* 0x0000a90d1a00c986 */ /* 0x0001e2000c101112 */
[C---:B------:R-:W-:Y:S02]  /*da60*/  ISETP.LT.OR P3, PT, R35.reuse, 0xb1, !P0 ;  /* 0x000000b12300780c */ /* 0x040fe40004761670 */
[C---:B------:R-:W-:Y:S01]  /*da70*/  ISETP.LT.OR P4, PT, R35.reuse, 0xb2, !P0 ;  /* 0x000000b22300780c */ /* 0x040fe20004781670 */
[----:B------:R-:W-:Y:S01]  /*da80*/  @!P5 STG.E.U8 desc[UR18][R24.64+0xb0], R15 ;  /* 0x0000b00f1800d986 */ /* 0x000fe2000c101112 */
[----:B------:R-:W-:Y:S01]  /*da90*/  ISETP.LT.OR P5, PT, R35, 0xb9, !P1 ;  /* 0x000000b92300780c */ /* 0x000fe20004fa1670 */
[----:B------:R-:W-:Y:S01]  /*daa0*/  FMUL R10, R10, UR20 ;  /* 0x000000140a0a7c20 */ /* 0x000fe20008400000 */
[----:B------:R-:W-:Y:S01]  /*dab0*/  FMUL R9, R9, UR20 ;  /* 0x0000001409097c20 */ /* 0x000fe20008400000 */
[----:B------:R-:W2:Y:S01]  /*dac0*/  LDL.LU R222, [R1+0x14] ;  /* 0x0000140001de7983 */ /* 0x000ea20000300800 */
[----:B------:R-:W-:-:S03]  /*dad0*/  FMUL R8, R8, UR20 ;  /* 0x0000001408087c20 */ /* 0x000fc60008400000 */
[----:B------:R-:W2:Y:S01]  /*dae0*/  LDL.LU R220, [R1+0x10] ;  /* 0x0000100001dc7983 */ /* 0x000ea20000300800 */
[----:B------:R-:W-:-:S03]  /*daf0*/  F2FP.SATFINITE.E4M3.F32.PACK_AB_MERGE_C R17, RZ, R10, RZ ;  /* 0x0000000aff11723e */ /* 0x000fc600048070ff */
[----:B------:R-:W2:Y:S01]  /*db00*/  LDL.LU R221, [R1+0xc] ;  /* 0x00000c0001dd7983 */ /* 0x000ea20000300800 */
[----:B------:R-:W-:Y:S01]  /*db10*/  F2FP.SATFINITE.E4M3.F32.PACK_AB_MERGE_C R9, RZ, R9, RZ ;  /* 0x00000009ff09723e */ /* 0x000fe200048070ff */
[----:B------:R-:W-:Y:S01]  /*db20*/  FMUL R7, R7, UR20 ;  /* 0x0000001407077c20 */ /* 0x000fe20008400000 */
[----:B0-----:R-:W-:Y:S01]  /*db30*/  F2FP.SATFINITE.E4M3.F32.PACK_AB_MERGE_C R13, RZ, R8, RZ ;  /* 0x00000008ff0d723e */ /* 0x001fe200048070ff */
[----:B------:R0:W-:Y:S01]  /*db40*/  @!P6 STG.E.U8 desc[UR18][R24.64+0xb1], R11 ;  /* 0x0000b10b1800e986 */ /* 0x0001e2000c101112 */
[----:B------:R-:W-:Y:S01]  /*db50*/  ISETP.LT.OR P6, PT, R35, 0xba, !P1 ;  /* 0x000000ba2300780c */ /* 0x000fe20004fc1670 */
[----:B-----5:R-:W-:Y:S01]  /*db60*/  FMUL R2, R2, UR20 ;  /* 0x0000001402027c20 */ /* 0x020fe20008400000 */
[----:B------:R-:W-:Y:S01]  /*db70*/  F2FP.SATFINITE.E4M3.F32.PACK_AB_MERGE_C R7, RZ, R7, RZ ;  /* 0x00000007ff07723e */ /* 0x000fe200048070ff */
[----:B------:R-:W-:Y:S01]  /*db80*/  @!P3 STG.E.U8 desc[UR18][R26.64+0xb0], R17 ;  /* 0x0000b0111a00b986 */ /* 0x000fe2000c101112 */
[----:B------:R-:W-:Y:S01]  /*db90*/  FMUL R3, R3, UR20 ;  /* 0x0000001403037c20 */ /* 0x000fe20008400000 */
[----:B------:R-:W-:Y:S01]  /*dba0*/  FMUL R4, R4, UR20 ;  /* 0x0000001404047c20 */ /* 0x000fe20008400000 */
[C---:B------:R-:W-:Y:S01]  /*dbb0*/  ISETP.LT.OR P3, PT, R35.reuse, 0xb9, !P0 ;  /* 0x000000b92300780c */ /* 0x040fe20004761670 */
[----:B------:R1:W-:Y:S01]  /*dbc0*/  @!P4 STG.E.U8 desc[UR18][R26.64+0xb1], R9 ;  /* 0x0000b1091a00c986 */ /* 0x0003e2000c101112 */
[----:B------:R-:W-:Y:S01]  /*dbd0*/  ISETP.LT.OR P4, PT, R35, 0xba, !P0 ;  /* 0x000000ba2300780c */ /* 0x000fe20004781670 */
[----:B------:R-:W-:Y:S01]  /*dbe0*/  FMUL R6, R6, UR20 ;  /* 0x0000001406067c20 */ /* 0x000fe20008400000 */
[----:B------:R-:W-:Y:S01]  /*dbf0*/  FMUL R5, R5, UR20 ;  /* 0x0000001405057c20 */ /* 0x000fe20008400000 */
[----:B------:R3:W-:Y:S01]  /*dc00*/  @!P5 STG.E.U8 desc[UR18][R24.64+0xb8], R13 ;  /* 0x0000b80d1800d986 */ /* 0x0007e2000c101112 */
[----:B------:R-:W-:Y:S01]  /*dc10*/  ISETP.LT.OR P5, PT, R35, 0xc1, !P1 ;  /* 0x000000c12300780c */ /* 0x000fe20004fa1670 */
[----:B------:R-:W-:Y:S01]  /*dc20*/  FMUL R0, R0, UR20 ;  /* 0x0000001400007c20 */ /* 0x000fe20008400000 */
[----:B0-----:R-:W-:Y:S01]  /*dc30*/  F2FP.SATFINITE.E4M3.F32.PACK_AB_MERGE_C R11, RZ, R6, RZ ;  /* 0x00000006ff0b723e */ /* 0x001fe200048070ff */
[----:B------:R-:W2:Y:S01]  /*dc40*/  LDL.LU R225, [R1+0x1c] ;  /* 0x00001c0001e17983 */ /* 0x000ea20000300800 */
[----:B------:R-:W-:-:S03]  /*dc50*/  F2FP.SATFINITE.E4M3.F32.PACK_AB_MERGE_C R5, RZ, R5, RZ ;  /* 0x00000005ff05723e */ /* 0x000fc600048070ff */
[----:B------:R0:W-:Y:S01]  /*dc60*/  @!P6 STG.E.U8 desc[UR18][R24.64+0xb9], R7 ;  /* 0x0000b9071800e986 */ /* 0x0001e2000c101112 */
[----:B-1----:R-:W-:Y:S01]  /*dc70*/  F2FP.SATFINITE.E4M3.F32.PACK_AB_MERGE_C R9, RZ, R4, RZ ;  /* 0x00000004ff09723e */ /* 0x002fe200048070ff */
[----:B------:R-:W-:Y:S01]  /*dc80*/  FMUL R4, R227, UR20 ;  /* 0x00000014e3047c20 */ /* 0x000fe20008400000 */
[C---:B------:R-:W-:Y:S01]  /*dc90*/  ISETP.LT.OR P6, PT, R35.reuse, 0xc2, !P1 ;  /* 0x000000c22300780c */ /* 0x040fe20004fc1670 */
[----:B------:R-:W-:Y:S01]  /*dca0*/  @!P3 STG.E.U8 desc[UR18][R26.64+0xb8], R11 ;  /* 0x0000b80b1a00b986 */ /* 0x000fe2000c101112 */
[----:B---3--:R-:W-:Y:S01]  /*dcb0*/  F2FP.SATFINITE.E4M3.F32.PACK_AB_MERGE_C R13, RZ, R2, RZ ;  /* 0x00000002ff0d723e */ /* 0x008fe200048070ff */
[----:B----4-:R-:W-:Y:S01]  /*dcc0*/  FMUL R2, R224, UR20 ;  /* 0x00000014e0027c20 */ /* 0x010fe20008400000 */
[----:B------:R-:W-:Y:S01]  /*dcd0*/  ISETP.LT.OR P3, PT, R35, 0xc1, !P0 ;  /* 0x000000c12300780c */ /* 0x000fe20004761670 */
[----:B------:R-:W3:Y:S01]  /*dce0*/  LDL.LU R224, [R1+0x20] ;  /* 0x0000200001e07983 */ /* 0x000ee20000300800 */
[----:B0-----:R-:W-:Y:S01]  /*dcf0*/  F2FP.SATFINITE.E4M3.F32.PACK_AB_MERGE_C R7, RZ, R3, RZ ;  /* 0x00000003ff07723e */ /* 0x001fe200048070ff */
[----:B------:R-:W-:-:S02]  /*dd00*/  FMUL R3, R226, UR20 ;  /* 0x00000014e2037c20 */ /* 0x000fc40008400000 */
[----:B------:R0:W-:Y:S01]  /*dd10*/  @!P4 STG.E.U8 desc[UR18][R26.64+0xb9], R5 ;  /* 0x0000b9051a00c986 */ /* 0x0001e2000c101112 */
[----:B------:R-:W-:-:S03]  /*dd20*/  ISETP.LT.OR P4, PT, R35, 0xc2, !P0 ;  /* 0x000000c22300780c */ /* 0x000fc60004781670 */
[----:B------:R-:W4:Y:S04]  /*dd30*/  LDL.LU R226, [R1+0x24] ;  /* 0x0000240001e27983 */ /* 0x000f280000300800 */
[----:B------:R-:W4:Y:S04]  /*dd40*/  LDL.LU R227, [R1+0x28] ;  /* 0x0000280001e37983 */ /* 0x000f280000300800 */
[----:B------:R-:W-:Y:S01]  /*dd50*/  @!P5 STG.E.U8 desc[UR18][R24.64+0xc0], R9 ;  /* 0x0000c0091800d986 */ /* 0x000fe2000c101112 */
[C---:B------:R-:W-:Y:S02]  /*dd60*/  ISETP.LT.OR P5, PT, R35.reuse, 0xc9, !P1 ;  /* 0x000000c92300780c */ /* 0x040fe40004fa1670 */
[----:B0-----:R-:W-:Y:S01]  /*dd70*/  F2FP.SATFINITE.E4M3.F32.PACK_AB_MERGE_C R5, RZ, R0, RZ ;  /* 0x00000000ff05723e */ /* 0x001fe200048070ff */
[----:B------:R0:W-:Y:S01]  /*dd80*/  @!P6 STG.E.U8 desc[UR18][R24.64+0xc1], R7 ;  /* 0x0000c1071800e986 */ /* 0x0001e2000c101112 */
[----:B------:R-:W-:-:S03]  /*dd90*/  ISETP.LT.OR P6, PT, R35, 0xca, !P1 ;  /* 0x000000ca2300780c */ /* 0x000fc60004fc1670 */
[----:B------:R-:W-:Y:S01]  /*dda0*/  @!P3 STG.E.U8 desc[UR18][R26.64+0xc0], R13 ;  /* 0x0000c00d1a00b986 */ /* 0x000fe2000c101112 */
[----:B------:R-:W-:-:S03]  /*ddb0*/  ISETP.LT.OR P3, PT, R35, 0xc9, !P0 ;  /* 0x000000c92300780c */ /* 0x000fc60004761670 */
[----:B------:R1:W-:Y:S01]  /*ddc0*/  @!P4 STG.E.U8 desc[UR18][R26.64+0xc1], R5 ;  /* 0x0000c1051a00c986 */ /* 0x0003e2000c101112 */
[----:B0-----:R-:W-:Y:S02]  /*ddd0*/  F2FP.SATFINITE.E4M3.F32.PACK_AB_MERGE_C R7, RZ, R2, RZ ;  /* 0x00000002ff07723e */ /* 0x001fe400048070ff */
[----:B------:R-:W-:-:S03]  /*dde0*/  ISETP.LT.OR P4, PT, R35, 0xca, !P0 ;  /* 0x000000ca2300780c */ /* 0x000fc60004781670 */
[----:B------:R0:W-:Y:S01]  /*ddf0*/  @!P5 STG.E.U8 desc[UR18][R24.64+0xc8], R7 ;  /* 0x0000c8071800d986 */ /* 0x0001e2000c101112 */
[----:B------:R-:W-:Y:S02]  /*de00*/  ISETP.LT.OR P5, PT, R35, 0xd1, !P1 ;  /* 0x000000d12300780c */ /* 0x000fe40004fa1670 */
[----:B------:R-:W-:Y:S02]  /*de10*/  F2FP.SATFINITE.E4M3.F32.PACK_AB_MERGE_C R9, RZ, R3, RZ ;  /* 0x00000003ff09723e */ /* 0x000fe400048070ff */
[----:B------:R-:W-:-:S03]  /*de20*/  F2FP.SATFINITE.E4M3.F32.PACK_AB_MERGE_C R11, RZ, R4, RZ ;  /* 0x00000004ff0b723e */ /* 0x000fc600048070ff */
[----:B------:R0:W-:Y:S04]  /*de30*/  @!P6 STG.E.U8 desc[UR18][R24.64+0xc9], R9 ;  /* 0x0000c9091800e986 */ /* 0x0001e8000c101112 */
[----:B------:R-:W-:Y:S01]  /*de40*/  @!P3 STG.E.U8 desc[UR18][R26.64+0xc8], R11 ;  /* 0x0000c80b1a00b986 */ /* 0x000fe2000c101112 */
[----:B--2---:R-:W-:Y:S01]  /*de50*/  FMUL R2, R220, UR20 ;  /* 0x00000014dc027c20 */ /* 0x004fe20008400000 */
[----:B------:R-:W-:Y:S02]  /*de60*/  FMUL R0, R221, UR20 ;  /* 0x00000014dd007c20 */ /* 0x000fe40008400000 */
[----:B------:R-:W2:Y:S03]  /*de70*/  LDL.LU R221, [R1+0x2c] ;  /* 0x00002c0001dd7983 */ /* 0x000ea60000300800 */
[----:B-1----:R-:W-:Y:S01]  /*de80*/  F2FP.SATFINITE.E4M3.F32.PACK_AB_MERGE_C R5, RZ, R0, RZ ;  /* 0x00000000ff05723e */ /* 0x002fe200048070ff */
[----:B------:R-:W2:Y:S01]  /*de90*/  LDL.LU R220, [R1+0x30] ;  /* 0x0000300001dc7983 */ /* 0x000ea20000300800 */
[----:B------:R-:W-:Y:S01]  /*dea0*/  FMUL R0, R223, UR20 ;  /* 0x00000014df007c20 */ /* 0x000fe20008400000 */
[----:B------:R-:W-:Y:S01]  /*deb0*/  FMUL R3, R222, UR20 ;  /* 0x00000014de037c20 */ /* 0x000fe20008400000 */
[----:B0-----:R-:W-:Y:S01]  /*dec0*/  F2FP.SATFINITE.E4M3.F32.PACK_AB_MERGE_C R7, RZ, R2, RZ ;  /* 0x00000002ff07723e */ /* 0x001fe200048070ff */
[----:B------:R-:W2:Y:S02]  /*ded0*/  LDL.LU R222, [R1+0x34] ;  /* 0x0000340001de7983 */ /* 0x000ea40000300800 */
[----:B------:R-:W-:-:S02]  /*dee0*/  F2FP.SATFINITE.E4M3.F32.PACK_AB_MERGE_C R13, RZ, R0, RZ ;  /* 0x00000000ff0d723e */ /* 0x000fc400048070ff */
[----:B------:R-:W2:Y:S01]  /*def0*/  LDL.LU R223, [R1+0x38] ;  /* 0x0000380001df7983 */ /* 0x000ea20000300800 */
[----:B------:R-:W-:Y:S01]  /*df00*/  F2FP.SATFINITE.E4M3.F32.PACK_AB_MERGE_C R9, RZ, R3, RZ ;  /* 0x00000003ff09723e */ /* 0x000fe200048070ff */
[----:B------:R-:W-:Y:S02]  /*df10*/  FMUL R2, R225, UR20 ;  /* 0x00000014e1027c20 */ /* 0x000fe40008400000 */
[----:B------:R-:W2:Y:S04]  /*df20*/  LDL.LU R225, [R1+0x3c] ;  /* 0x00003c0001e17983 */ /* 0x000ea80000300800 */
[----:B------:R-:W-:Y:S01]  /*df30*/  @!P4 STG.E.U8 desc[UR18][R26.64+0xc9], R5 ;  /* 0x0000c9051a00c986 */ /* 0x000fe2000c101112 */
[----:B---3--:R-:W-:-:S03]  /*df40*/  FMUL R0, R224, UR20 ;  /* 0x00000014e0007c20 */ /* 0x008fc60008400000 */
[----:B------:R0:W-:Y:S04]  /*df50*/  @!P5 STG.E.U8 desc[UR18][R24.64+0xd0], R7 ;  /* 0x0000d0071800d986 */ /* 0x0001e8000c101112 */
[----:B------:R-:W3:Y:S01]  /*df60*/  LDL.LU R224, [R1+0x40] ;  /* 0x0000400001e07983 */ /* 0x000ee20000300800 */
[----:B----4-:R-:W-:-:S03]  /*df70*/  FMUL R3, R226, UR20 ;  /* 0x00000014e2037c20 */ /* 0x010fc60008400000 */
[----:B------:R-:W4:Y:S01]  /*df80*/  LDL.LU R226, [R1+0x44] ;  /* 0x0000440001e27983 */ /* 0x000f220000300800 */
[----:B0-----:R-:W-:Y:S01]  /*df90*/  F2FP.SATFINITE.E4M3.F32.PACK_AB_MERGE_C R7, RZ, R0, RZ ;  /* 0x00000000ff07723e */ /* 0x001fe200048070ff */
[----:B------:R-:W-:Y:S02]  /*dfa0*/  FMUL R0, R227, UR20 ;  /* 0x00000014e3007c20 */ /* 0x000fe40008400000 */
[----:B------:R-:W4:Y:S01]  /*dfb0*/  LDL.LU R227, [R1+0x48] ;  /* 0x0000480001e37983 */ /* 0x000f220000300800 */
[C---:B------:R-:W-:Y:S02]  /*dfc0*/  ISETP.LT.OR P6, PT, R35.reuse, 0xd2, !P1 ;  /* 0x000000d22300780c */ /* 0x040fe40004fc1670 */
[C---:B------:R-:W-:Y:S01]  /*dfd0*/  ISETP.LT.OR P4, PT, R35.reuse, 0xd2, !P0 ;  /* 0x000000d22300780c */ /* 0x040fe20004781670 */
[----:B------:R-:W4:Y:S01]  /*dfe0*/  LDL.LU R219, [R1+0x4c] ;  /* 0x00004c0001db7983 */ /* 0x000f220000300800 */
[----:B------:R-:W-:Y:S02]  /*dff0*/  F2FP.SATFINITE.E4M3.F32.PACK_AB_MERGE_C R5, RZ, R2, RZ ;  /* 0x00000002ff05723e */ /* 0x000fe400048070ff */
[----:B------:R-:W-:-:S02]  /*e000*/  ISETP.LT.OR P3, PT, R35, 0xd1, !P0 ;  /* 0x000000d12300780c */ /* 0x000fc40004761670 */
[----:B------:R-:W-:Y:S02]  /*e010*/  ISETP.LT.OR P5, PT, R35, 0xd9, !P1 ;  /* 0x000000d92300780c */ /* 0x000fe40004fa1670 */
[----:B------:R-:W-:-:S03]  /*e020*/  F2FP.SATFINITE.E4M3.F32.PACK_AB_MERGE_C R11, RZ, R0, RZ ;  /* 0x00000000ff0b723e */ /* 0x000fc600048070ff */
[----:B------:R0:W-:Y:S01]  /*e030*/  @!P6 STG.E.U8 desc[UR18][R24.64+0xd1], R9 ;  /* 0x0000d1091800e986 */ /* 0x0001e2000c101112 */
[----:B------:R-:W-:-:S03]  /*e040*/  ISETP.LT.OR P6, PT, R35, 0xda, !P1 ;  /* 0x000000da2300780c */ /* 0x000fc60004fc1670 */
[----:B------:R1:W-:Y:S01]  /*e050*/  @!P4 STG.E.U8 desc[UR18][R26.64+0xd1], R5 ;  /* 0x0000d1051a00c986 */ /* 0x0003e2000c101112 */
[----:B------:R-:W-:-:S03]  /*e060*/  ISETP.LT.OR P4, PT, R35, 0xda, !P0 ;  /* 0x000000da2300780c */ /* 0x000fc60004781670 */
[----:B------:R-:W-:Y:S01]  /*e070*/  @!P3 STG.E.U8 desc[UR18][R26.64+0xd0], R13 ;  /* 0x0000d00d1a00b986 */ /* 0x000fe2000c101112 */
[----:B0-----:R-:W-:-:S03]  /*e080*/  F2FP.SATFINITE.E4M3.F32.PACK_AB_MERGE_C R9, RZ, R3, RZ ;  /* 0x00000003ff09723e */ /* 0x001fc600048070ff */
[----:B------:R0:W-:Y:S04]  /*e090*/  @!P5 STG.E.U8 desc[UR18][R24.64+0xd8], R7 ;  /* 0x0000d8071800d986 */ /* 0x0001e8000c101112 */
[----:B------:R0:W-:Y:S01]  /*e0a0*/  @!P6 STG.E.U8 desc[UR18][R24.64+0xd9], R9 ;  /* 0x0000d9091800e986 */ /* 0x0001e2000c101112 */
[----:B--2---:R-:W-:-:S03]  /*e0b0*/  FMUL R0, R221, UR20 ;  /* 0x00000014dd007c20 */ /* 0x004fc60008400000 */
[----:B------:R-:W2:Y:S01]  /*e0c0*/  LDL.LU R221, [R1+0x50] ;  /* 0x0000500001dd7983 */ /* 0x000ea20000300800 */
[----:B------:R-:W-:-:S03]  /*e0d0*/  FMUL R2, R220, UR20 ;  /* 0x00000014dc027c20 */ /* 0x000fc60008400000 */
[----:B------:R-:W2:Y:S01]  /*e0e0*/  LDL.LU R220, [R1+0x54] ;  /* 0x0000540001dc7983 */ /* 0x000ea20000300800 */
[----:B-1----:R-:W-:Y:S01]  /*e0f0*/  F2FP.SATFINITE.E4M3.F32.PACK_AB_MERGE_C R5, RZ, R0, RZ ;  /* 0x00000000ff05723e */ /* 0x002fe200048070ff */
[----:B------:R-:W-:Y:S02]  /*e100*/  FMUL R3, R222, UR20 ;  /* 0x00000014de037c20 */ /* 0x000fe40008400000 */
[----:B------:R-:W2:Y:S01]  /*e110*/  LDL.LU R222, [R1+0x58] ;  /* 0x0000580001de7983 */ /* 0x000ea20000300800 */
[----:B0-----:R-:W-:Y:S01]  /*e120*/  F2FP.SATFINITE.E4M3.F32.PACK_AB_MERGE_C R7, RZ, R2, RZ ;  /* 0x00000002ff07723e */ /* 0x001fe200048070ff */
[----:B------:R-:W-:Y:S01]  /*e130*/  FMUL R4, R223, UR20 ;  /* 0x00000014df047c20 */ /* 0x000fe20008400000 */
[----:B------:R-:W-:Y:S01]  /*e140*/  F2FP.SATFINITE.E4M3.F32.PACK_AB_MERGE_C R9, RZ, R3, RZ ;  /* 0x00000003ff09723e */ /* 0x000fe200048070ff */
[----:B------:R-:W2:Y:S01]  /*e150*/  LDL.LU R223, [R1+0x5c] ;  /* 0x00005c0001df7983 */ /* 0x000ea20000300800 */
[----:B------:R-:W-:-:S03]  /*e160*/  FMUL R0, R225, UR20 ;  /* 0x00000014e1007c20 */ /* 0x000fc60008400000 */
[----:B------:R0:W-:Y:S04]  /*e170*/  @!P4 STG.E.U8 desc[UR18][R26.64+0xd9], R5 ;  /* 0x0000d9051a00c986 */ /* 0x0001e8000c101112 */
[----:B------:R-:W2:Y:S01]  /*e180*/  LDL.LU R225, [R1+0x60] ;  /* 0x0000600001e17983 */ /* 0x000ea20000300800 */
[----:B0-----:R-:W-:Y:S01]  /*e190*/  F2FP.SATFINITE.E4M3.F32.PACK_AB_MERGE_C R5, RZ, R0, RZ ;  /* 0x00000000ff05723e */ /* 0x001fe200048070ff */
[----:B---3--:R-:W-:Y:S02]  /*e1a0*/  FMUL R2, R224, UR20 ;  /* 0x00000014e0027c20 */ /* 0x008fe40008400000 */
[----:B------:R-:W3:Y:S01]  /*e1b0*/  LDL.LU R224, [R1+0x64] ;  /* 0x0000640001e07983 */ /* 0x000ee20000300800 */
[----:B----4-:R-:W-:-:S03]  /*e1c0*/  FMUL R3, R226, UR20 ;  /* 0x00000014e2037c20 */ /* 0x010fc60008400000 */
[----:B------:R-:W4:Y:S01]  /*e1d0*/  LDL.LU R226, [R1+0x68] ;  /* 0x0000680001e27983 */ /* 0x000f220000300800 */
[----:B------:R-:W-:-:S03]  /*e1e0*/  FMUL R0, R227, UR20 ;  /* 0x00000014e3007c20 */ /* 0x000fc60008400000 */
[----:B------:R-:W4:Y:S01]  /*e1f0*/  LDL.LU R227, [R1+0x6c] ;  /* 0x00006c0001e37983 */ /* 0x000f220000300800 */
[C---:B------:R-:W-:Y:S02]  /*e200*/  ISETP.LT.OR P3, PT, R35.reuse, 0xd9, !P0 ;  /* 0x000000d92300780c */ /* 0x040fe40004761670 */
[C---:B------:R-:W-:Y:S02]  /*e210*/  ISETP.LT.OR P5, PT, R35.reuse, 0xe1, !P1 ;  /* 0x000000e12300780c */ /* 0x040fe40004fa1670 */
[C---:B------:R-:W-:Y:S02]  /*e220*/  ISETP.LT.OR P6, PT, R35.reuse, 0xe2, !P1 ;  /* 0x000000e22300780c */ /* 0x040fe40004fc1670 */
[----:B------:R-:W-:-:S07]  /*e230*/  ISETP.LT.OR P4, PT, R35, 0xe2, !P0 ;  /* 0x000000e22300780c */ /* 0x000fce0004781670 */
[----:B------:R-:W-:Y:S01]  /*e240*/  @!P3 STG.E.U8 desc[UR18][R26.64+0xd8], R11 ;  /* 0x0000d80b1a00b986 */ /* 0x000fe2000c101112 */
[----:B------:R-:W-:-:S03]  /*e250*/  ISETP.LT.OR P3, PT, R35, 0xe1, !P0 ;  /* 0x000000e12300780c */ /* 0x000fc60004761670 */
[----:B------:R0:W-:Y:S01]  /*e260*/  @!P5 STG.E.U8 desc[UR18][R24.64+0xe0], R7 ;  /* 0x0000e0071800d986 */ /* 0x0001e2000c101112 */
[----:B------:R-:W-:-:S03]  /*e270*/  ISETP.LT.OR P5, PT, R35, 0xe9, !P1 ;  /* 0x000000e92300780c */ /* 0x000fc60004fa1670 */
[----:B------:R1:W-:Y:S01]  /*e280*/  @!P6 STG.E.U8 desc[UR18][R24.64+0xe1], R9 ;  /* 0x0000e1091800e986 */ /* 0x0003e2000c101112 */
[----:B------:R-:W-:Y:S02]  /*e290*/  ISETP.LT.OR P6, PT, R35, 0xea, !P1 ;  /* 0x000000ea2300780c */ /* 0x000fe40004fc1670 */
[----:B------:R-:W-:Y:S01]  /*e2a0*/  F2FP.SATFINITE.E4M3.F32.PACK_AB_MERGE_C R13, RZ, R4, RZ ;  /* 0x00000004ff0d723e */ /* 0x000fe200048070ff */
[----:B------:R1:W-:Y:S01]  /*e2b0*/  @!P4 STG.E.U8 desc[UR18][R26.64+0xe1], R5 ;  /* 0x0000e1051a00c986 */ /* 0x0003e2000c101112 */
[----:B0-----:R-:W-:-:S03]  /*e2c0*/  F2FP.SATFINITE.E4M3.F32.PACK_AB_MERGE_C R7, RZ, R2, RZ ;  /* 0x00000002ff07723e */ /* 0x001fc600048070ff */
[----:B------:R-:W-:Y:S01]  /*e2d0*/  @!P3 STG.E.U8 desc[UR18][R26.64+0xe0], R13 ;  /* 0x0000e00d1a00b986 */ /* 0x000fe2000c101112 */
[----:B-1----:R-:W-:-:S03]  /*e2e0*/  F2FP.SATFINITE.E4M3.F32.PACK_AB_MERGE_C R9, RZ, R3, RZ ;  /* 0x00000003ff09723e */ /* 0x002fc600048070ff */
[----:B------:R0:W-:Y:S01]  /*e2f0*/  @!P5 STG.E.U8 desc[UR18][R24.64+0xe8], R7 ;  /* 0x0000e8071800d986 */ /* 0x0001e2000c101112 */
[C---:B------:R-:W-:Y:S02]  /*e300*/  ISETP.LT.OR P3, PT, R35.reuse, 0xe9, !P0 ;  /* 0x000000e92300780c */ /* 0x040fe40004761670 */
[C---:B------:R-:W-:Y:S01]  /*e310*/  ISETP.LT.OR P4, PT, R35.reuse, 0xea, !P0 ;  /* 0x000000ea2300780c */ /* 0x040fe20004781670 */
[----:B------:R1:W-:Y:S01]  /*e320*/  @!P6 STG.E.U8 desc[UR18][R24.64+0xe9], R9 ;  /* 0x0000e9091800e986 */ /* 0x0003e2000c101112 */
[----:B------:R-:W-:Y:S01]  /*e330*/  ISETP.LT.OR P5, PT, R35, 0xf1, !P1 ;  /* 0x000000f12300780c */ /* 0x000fe20004fa1670 */
[----:B------:R-:W-:Y:S01]  /*e340*/  FMUL R2, R219, UR20 ;  /* 0x00000014db027c20 */ /* 0x000fe20008400000 */
[----:B------:R-:W-:Y:S02]  /*e350*/  ISETP.LT.OR P6, PT, R35, 0xf2, !P1 ;  /* 0x000000f22300780c */ /* 0x000fe40004fc1670 */
[----:B------:R-:W-:Y:S02]  /*e360*/  F2FP.SATFINITE.E4M3.F32.PACK_AB_MERGE_C R11, RZ, R0, RZ ;  /* 0x00000000ff0b723e */ /* 0x000fe400048070ff */
[----:B------:R-:W-:-:S03]  /*e370*/  F2FP.SATFINITE.E4M3.F32.PACK_AB_MERGE_C R5, RZ, R2, RZ ;  /* 0x00000002ff05723e */ /* 0x000fc600048070ff */
[----:B------:R-:W-:Y:S01]  /*e380*/  @!P3 STG.E.U8 desc[UR18][R26.64+0xe8], R11 ;  /* 0x0000e80b1a00b986 */ /* 0x000fe2000c101112 */
[----:B------:R-:W-:-:S03]  /*e390*/  ISETP.LT.OR P3, PT, R35, 0xf1, !P0 ;  /* 0x000000f12300780c */ /* 0x000fc60004761670 */
[----:B------:R-:W-:Y:S01]  /*e3a0*/  @!P4 STG.E.U8 desc[UR18][R26.64+0xe9], R5 ;  /* 0x0000e9051a00c986 */ /* 0x000fe2000c101112 */
[C---:B------:R-:W-:Y:S02]  /*e3b0*/  ISETP.LT.OR P4, PT, R35.reuse, 0xf9, !P1 ;  /* 0x000000f92300780c */ /* 0x040fe40004f81670 */
[----:B------:R-:W-:Y:S01]  /*e3c0*/  ISETP.LT.OR P1, PT, R35, 0xfa, !P1 ;  /* 0x000000fa2300780c */ /* 0x000fe20004f21670 */
[----:B--2---:R-:W-:Y:S01]  /*e3d0*/  FMUL R0, R221, UR20 ;  /* 0x00000014dd007c20 */ /* 0x004fe20008400000 */
[----:B------:R-:W-:-:S04]  /*e3e0*/  FMUL R3, R220, UR20 ;  /* 0x00000014dc037c20 */ /* 0x000fc80008400000 */
[----:B0-----:R-:W-:Y:S02]  /*e3f0*/  F2FP.SATFINITE.E4M3.F32.PACK_AB_MERGE_C R7, RZ, R0, RZ ;  /* 0x00000000ff07723e */ /* 0x001fe400048070ff */
[----:B-1----:R-:W-:Y:S01]  /*e400*/  F2FP.SATFINITE.E4M3.F32.PACK_AB_MERGE_C R9, RZ, R3, RZ ;  /* 0x00000003ff09723e */ /* 0x002fe200048070ff */
[----:B------:R-:W-:Y:S02]  /*e410*/  FMUL R0, R222, UR20 ;  /* 0x00000014de007c20 */ /* 0x000fe40008400000 */
[----:B------:R0:W-:Y:S01]  /*e420*/  @!P5 STG.E.U8 desc[UR18][R24.64+0xf0], R7 ;  /* 0x0000f0071800d986 */ /* 0x0001e2000c101112 */
[----:B------:R-:W-:-:S03]  /*e430*/  ISETP.LT.OR P5, PT, R35, 0xf2, !P0 ;  /* 0x000000f22300780c */ /* 0x000fc600047a1670 */
[----:B------:R1:W-:Y:S01]  /*e440*/  @!P6 STG.E.U8 desc[UR18][R24.64+0xf1], R9 ;  /* 0x0000f1091800e986 */ /* 0x0003e2000c101112 */
[----:B------:R-:W-:Y:S02]  /*e450*/  ISETP.LT.OR P6, PT, R35, 0xf9, !P0 ;  /* 0x000000f92300780c */ /* 0x000fe400047c1670 */
[----:B------:R-:W-:Y:S01]  /*e460*/  F2FP.SATFINITE.E4M3.F32.PACK_AB_MERGE_C R13, RZ, R0, RZ ;  /* 0x00000000ff0d723e */ /* 0x000fe200048070ff */
[----:B------:R-:W-:Y:S01]  /*e470*/  FMUL R0, R223, UR20 ;  /* 0x00000014df007c20 */ /* 0x000fe20008400000 */
[----:B------:R-:W-:Y:S01]  /*e480*/  ISETP.LT.OR P0, PT, R35, 0xfa, !P0 ;  /* 0x000000fa2300780c */ /* 0x000fe20004701670 */
[----:B------:R-:W-:-:S03]  /*e490*/  FMUL R2, R225, UR20 ;  /* 0x00000014e1027c20 */ /* 0x000fc60008400000 */
[----:B0-----:R-:W-:Y:S02]  /*e4a0*/  F2FP.SATFINITE.E4M3.F32.PACK_AB_MERGE_C R7, RZ, R0, RZ ;  /* 0x00000000ff07723e */ /* 0x001fe400048070ff */
[----:B-1----:R-:W-:Y:S01]  /*e4b0*/  F2FP.SATFINITE.E4M3.F32.PACK_AB_MERGE_C R9, RZ, R2, RZ ;  /* 0x00000002ff09723e */ /* 0x002fe200048070ff */
[----:B---3--:R-:W-:Y:S01]  /*e4c0*/  FMUL R3, R224, UR20 ;  /* 0x00000014e0037c20 */ /* 0x008fe20008400000 */
[----:B----4-:R-:W-:Y:S01]  /*e4d0*/  FMUL R4, R226, UR20 ;  /* 0x00000014e2047c20 */ /* 0x010fe20008400000 */
[----:B------:R-:W-:-:S03]  /*e4e0*/  FMUL R5, R227, UR20 ;  /* 0x00000014e3057c20 */ /* 0x000fc60008400000 */
[----:B------:R-:W-:Y:S02]  /*e4f0*/  F2FP.SATFINITE.E4M3.F32.PACK_AB_MERGE_C R3, RZ, R3, RZ ;  /* 0x00000003ff03723e */ /* 0x000fe400048070ff */
[----:B------:R-:W-:Y:S02]  /*e500*/  F2FP.SATFINITE.E4M3.F32.PACK_AB_MERGE_C R11, RZ, R4, RZ ;  /* 0x00000004ff0b723e */ /* 0x000fe400048070ff */
[----:B------:R-:W-:Y:S01]  /*e510*/  F2FP.SATFINITE.E4M3.F32.PACK_AB_MERGE_C R5, RZ, R5, RZ ;  /* 0x00000005ff05723e */ /* 0x000fe200048070ff */
[----:B------:R0:W-:Y:S04]  /*e520*/  @!P3 STG.E.U8 desc[UR18][R26.64+0xf0], R13 ;  /* 0x0000f00d1a00b986 */ /* 0x0001e8000c101112 */
[----:B------:R0:W-:Y:S04]  /*e530*/  @!P5 STG.E.U8 desc[UR18][R26.64+0xf1], R7 ;  /* 0x0000f1071a00d986 */ /* 0x0001e8000c101112 */
[----:B------:R0:W-:Y:S04]  /*e540*/  @!P4 STG.E.U8 desc[UR18][R24.64+0xf8], R9 ;  /* 0x0000f8091800c986 */ /* 0x0001e8000c101112 */
[----:B------:R0:W-:Y:S04]  /*e550*/  @!P1 STG.E.U8 desc[UR18][R24.64+0xf9], R3 ;  /* 0x0000f90318009986 */ /* 0x0001e8000c101112 */
[----:B------:R0:W-:Y:S04]  /*e560*/  @!P6 STG.E.U8 desc[UR18][R26.64+0xf8], R11 ;  /* 0x0000f80b1a00e986 */ /* 0x0001e8000c101112 */
[----:B------:R0:W-:Y:S02]  /*e570*/  @!P0 STG.E.U8 desc[UR18][R26.64+0xf9], R5 ;  /* 0x0000f9051a008986 */ /* 0x0001e4000c101112 */
.L_x_293:
[----:B------:R-:W-:Y:S05]  /*e580*/  BSYNC B0 ;  /* 0x0000000000007941 */ /* 0x000fea0003800000 */
.L_x_35:
[----:B0----5:R-:W2:Y:S04]  /*e590*/  LDL.LU R3, [R1+0x78] ;  /* 0x0000780001037983 */ /* 0x021ea80000300800 */
[----:B------:R-:W2:Y:S01]  /*e5a0*/  LDL.LU R2, [R1+0x7c] ;  /* 0x00007c0001027983 */ /* 0x000ea20000300800 */
[----:B------:R-:W-:Y:S01]  /*e5b0*/  ULDC UR6, c[0x0][0xc] ;  /* 0x0000030000067ab9 */ /* 0x000fe20000000800 */
[----:B------:R-:W-:Y:S01]  /*e5c0*/  ULDC UR7, c[0x0][0x10] ;  /* 0x0000040000077ab9 */ /* 0x000fe20000000800 */
[----:B------:R-:W2:Y:S01]  /*e5d0*/  LDC R5, c[0x0][0x14] ;  /* 0x00000500ff057b82 */ /* 0x000ea20000000800 */
[----:B------:R-:W-:Y:S01]  /*e5e0*/  UIMAD.WIDE.U32 UR6, UR6, UR7, URZ ;  /* 0x00000007060672a5 */ /* 0x000fe2000f8e003f */
[----:B------:R-:W-:Y:S01]  /*e5f0*/  PRMT R0, RZ, 0x7610, R0 ;  /* 0x00007610ff007816 */ /* 0x000fe20000000000 */
[----:B------:R-:W-:-:S04]  /*e600*/  UMOV UR22, 0xffffffff ;  /* 0xffffffff00167882 */ /* 0x000fc80000000000 */
[----:B--2---:R-:W-:-:S04]  /*e610*/  IMAD.WIDE.U32 R2, R5, UR6, R2 ;  /* 0x0000000605027c25 */ /* 0x004fc8000f8e0002 */
[----:B------:R-:W-:Y:S01]  /*e620*/  IMAD R5, R5, UR7, RZ ;  /* 0x0000000705057c24 */ /* 0x000fe2000f8e02ff */
[----:B------:R-:W-:Y:S01]  /*e630*/  ULDC.64 UR6, c[0x0][0x650] ;  /* 0x0001940000067ab9 */ /* 0x000fe20000000a00 */
[----:B------:R-:W-:Y:S01]  /*e640*/  IMAD.MOV.U32 R19, RZ, RZ, R2 ;  /* 0x000000ffff137224 */ /* 0x000fe200078e0002 */
[----:B------:R-:W-:Y:S01]  /*e650*/  ISETP.GE.U32.AND P0, PT, R2, UR6, PT ;  /* 0x0000000602007c0c */ /* 0x000fe2000bf06070 */
[----:B------:R-:W-:Y:S02]  /*e660*/  IMAD.IADD R22, R3, 0x1, R5 ;  /* 0x0000000103167824 */ /* 0x000fe400078e0205 */
[----:B------:R-:W-:-:S03]  /*e670*/  IMAD.MOV.U32 R2, RZ, RZ, -0x1 ;  /* 0xffffffffff027424 */ /* 0x000fc600078e00ff */
[----:B------:R0:W-:Y:S01]  /*e680*/  STL [R1+0x78], R22 ;  /* 0x0000781601007387 */ /* 0x0001e20000100800 */
[----:B------:R-:W-:-:S03]  /*e690*/  ISETP.GE.U32.AND.EX P0, PT, R22, UR7, PT, P0 ;  /* 0x0000000716007c0c */ /* 0x000fc6000bf06100 */
[----:B------:R0:W-:Y:S04]  /*e6a0*/  STL [R1+0x7c], R19 ;  /* 0x00007c1301007387 */ /* 0x0001e80000100800 */
[----:B------:R0:W-:Y:S06]  /*e6b0*/  STL [R1+0x80], R2 ;  /* 0x0000800201007387 */ /* 0x0001ec0000100800 */
[----:B------:R-:W-:Y:S05]  /*e6c0*/  @P0 BRA `(.L_x_294) ;  /* 0x00000004006c0947 */ /* 0x000fea0003800000 */
[----:B------:R-:W2:Y:S01]  /*e6d0*/  S2R R14, SR_CTAID.X ;  /* 0x00000000000e7919 */ /* 0x000ea20000002500 */
[----:B------:R-:W5:Y:S01]  /*e6e0*/  LDC.64 R8, c[0x0][0x628] ;  /* 0x00018a00ff087b82 */ /* 0x000f620000000a00 */
[----:B------:R-:W-:Y:S01]  /*e6f0*/  ULDC UR6, c[0x0][0x150] ;  /* 0x0000540000067ab9 */ /* 0x000fe20000000800 */
[----:B------:R-:W-:Y:S01]  /*e700*/  IMAD.MOV.U32 R6, RZ, RZ, R19 ;  /* 0x000000ffff067224 */ /* 0x000fe200078e0013 */
[----:B------:R-:W0:Y:S01]  /*e710*/  S2R R16, SR_CTAID.Y ;  /* 0x0000000000107919 */ /* 0x000e220000002600 */
[----:B------:R-:W-:-:S04]  /*e720*/  IMAD.MOV.U32 R7, RZ, RZ, R22 ;  /* 0x000000ffff077224 */ /* 0x000fc800078e0016 */
[----:B------:R-:W0:Y:S08]  /*e730*/  LDC R17, c[0x0][0x144] ;  /* 0x00005100ff117b82 */ /* 0x000e300000000800 */
[----:B------:R-:W0:Y:S08]  /*e740*/  LDC R10, c[0x0][0x630] ;  /* 0x00018c00ff0a7b82 */ /* 0x000e300000000800 */
[----:B------:R-:W0:Y:S01]  /*e750*/  LDC.64 R12, c[0x0][0x620] ;  /* 0x00018800ff0c7b82 */ /* 0x000e220000000a00 */
[----:B-----5:R-:W-:-:S04]  /*e760*/  ISETP.NE.U32.AND P0, PT, R8, RZ, PT ;  /* 0x000000ff0800720c */ /* 0x020fc80003f05070 */
[----:B------:R-:W-:Y:S02]  /*e770*/  ISETP.NE.AND.EX P0, PT, R9, RZ, PT, P0 ;  /* 0x000000ff0900720c */ /* 0x000fe40003f05300 */
[----:B--2---:R-:W-:-:S05]  /*e780*/  I2FP.F32.U32 R0, R14 ;  /* 0x0000000e00007245 */ /* 0x004fca0000201000 */
[----:B------:R-:W-:-:S04]  /*e790*/  FMUL R0, R0, UR6 ;  /* 0x0000000600007c20 */ /* 0x000fc80008400000 */
[----:B------:R2:W0:Y:S02]  /*e7a0*/  F2I.U32.TRUNC.NTZ R15, R0 ;  /* 0x00000000000f7305 */ /* 0x000424000020f000 */
[----:B------:R-:W-:Y:S05]  /*e7b0*/  @!P0 BRA `(.L_x_295) ;  /* 0x0000000000288947 */ /* 0x000fea0003800000 */
[----:B--2---:R-:W2:Y:S02]  /*e7c0*/  LDC R0, c[0x0][0x634] ;  /* 0x00018d00ff007b82 */ /* 0x004ea40000000800 */
[----:B--2---:R-:W-:-:S05]  /*e7d0*/  IADD3 R7, P0, R19, R0, RZ ;  /* 0x0000000013077210 */ /* 0x004fca0007f1e0ff */
[----:B------:R-:W-:-:S04]  /*e7e0*/  IMAD.X R11, RZ, RZ, R22, P0 ;  /* 0x000000ffff0b7224 */ /* 0x000fc800000e0616 */
[----:B0-----:R-:W-:-:S04]  /*e7f0*/  IMAD.WIDE.U32 R2, R11, R8, RZ ;  /* 0x000000080b027225 */ /* 0x001fc800078e00ff */
[----:B------:R-:W-:-:S04]  /*e800*/  IMAD.WIDE.U32 R4, P0, R7, R9, R2 ;  /* 0x0000000907047225 */ /* 0x000fc80007800002 */
[----:B------:R-:W-:-:S04]  /*e810*/  IMAD.WIDE.U32 R2, R7, R8, RZ ;  /* 0x0000000807027225 */ /* 0x000fc800078e00ff */
[----:B------:R-:W-:Y:S01]  /*e820*/  IMAD.X R7, RZ, RZ, RZ, P0 ;  /* 0x000000ffff077224 */ /* 0x000fe200000e06ff */
[----:B------:R-:W-:Y:S01]  /*e830*/  IADD3 RZ, P0, R3, R4, RZ ;  /* 0x0000000403ff7210 */ /* 0x000fe20007f1e0ff */
[----:B------:R-:W-:-:S04]  /*e840*/  IMAD.MOV.U32 R6, RZ, RZ, R5 ;  /* 0x000000ffff067224 */ /* 0x000fc800078e0005 */
[----:B------:R-:W-:-:S08]  /*e850*/  IMAD.WIDE.U32.X R6, R11, R9, R6, P0 ;  /* 0x000000090b067225 */ /* 0x000fd000000e0406 */
.L_x_295:
[-CC-:B0-----:R-:W-:Y:S01]  /*e860*/  SHF.R.U64 R24, R6, R10.reuse, R7.reuse ;  /* 0x0000000a06187219 */ /* 0x181fe20000001207 */
[----:B------:R-:W0:Y:S01]  /*e870*/  LDC.64 R20, c[0x0][0x640] ;  /* 0x00019000ff147b82 */ /* 0x000e220000000a00 */
[----:B--2---:R-:W-:Y:S01]  /*e880*/  SHF.R.U32.HI R0, RZ, R10, R7 ;  /* 0x0000000aff007219 */ /* 0x004fe20000011607 */
[----:B------:R-:W-:Y:S01]  /*e890*/  IMAD.MOV.U32 R2, RZ, RZ, R19 ;  /* 0x000000ffff027224 */ /* 0x000fe200078e0013 */
[----:B------:R-:W-:Y:S01]  /*e8a0*/  IADD3 R5, P0, RZ, -R24, RZ ;  /* 0x80000018ff057210 */ /* 0x000fe20007f1e0ff */
[----:B------:R-:W-:Y:S01]  /*e8b0*/  IMAD.MOV R15, RZ, RZ, -R15 ;  /* 0x000000ffff0f7224 */ /* 0x000fe200078e0a0f */
[----:B------:R-:W-:Y:S01]  /*e8c0*/  ULDC UR6, c[0x0][0x154] ;  /* 0x0000550000067ab9 */ /* 0x000fe20000000800 */
[----:B------:R-:W-:Y:S02]  /*e8d0*/  IMAD.MOV.U32 R7, RZ, RZ, 0x1 ;  /* 0x00000001ff077424 */ /* 0x000fe400078e00ff */
[----:B------:R-:W2:Y:S01]  /*e8e0*/  LDC R4, c[0x0][0x618] ;  /* 0x00018600ff047b82 */ /* 0x000ea20000000800 */
[----:B------:R-:W-:-:S02]  /*e8f0*/  IMAD.X R3, RZ, RZ, ~R0, P0 ;  /* 0x000000ffff037224 */ /* 0x000fc400000e0e00 */
[----:B------:R-:W-:Y:S02]  /*e900*/  IMAD R15, R17, R15, R14 ;  /* 0x0000000f110f7224 */ /* 0x000fe400078e020e */
[-C--:B------:R-:W-:Y:S02]  /*e910*/  IMAD R0, R3, R12.reuse, RZ ;  /* 0x0000000c03007224 */ /* 0x080fe400078e02ff */
[----:B------:R-:W-:Y:S01]  /*e920*/  IMAD.MOV.U32 R3, RZ, RZ, R22 ;  /* 0x000000ffff037224 */ /* 0x000fe200078e0016 */
[----:B------:R-:W5:Y:S01]  /*e930*/  LDC R6, c[0x0][0x608] ;  /* 0x00018200ff067b82 */ /* 0x000f620000000800 */
[----:B------:R-:W-:-:S04]  /*e940*/  IMAD.WIDE.U32 R2, R5, R12, R2 ;  /* 0x0000000c05027225 */ /* 0x000fc800078e0002 */
[----:B------:R-:W-:-:S03]  /*e950*/  IMAD R5, R5, R13, R0 ;  /* 0x0000000d05057224 */ /* 0x000fc600078e0200 */
[----:B------:R-:W1:Y:S01]  /*e960*/  LDC R18, c[0x0][0x658] ;  /* 0x00019600ff127b82 */ /* 0x000e620000000800 */
[----:B------:R-:W-:Y:S01]  /*e970*/  I2FP.F32.U32 R0, R16 ;  /* 0x0000001000007245 */ /* 0x000fe20000201000 */
[----:B------:R-:W-:Y:S01]  /*e980*/  IMAD.IADD R3, R3, 0x1, R5 ;  /* 0x0000000103037824 */ /* 0x000fe200078e0205 */
[----:B0-----:R-:W-:Y:S01]  /*e990*/  ISETP.NE.U32.AND P0, PT, R20, RZ, PT ;  /* 0x000000ff1400720c */ /* 0x001fe20003f05070 */
[----:B------:R-:W-:Y:S02]  /*e9a0*/  IMAD.MOV.U32 R5, RZ, RZ, -0x1 ;  /* 0xffffffffff057424 */ /* 0x000fe400078e00ff */
[----:B------:R-:W-:Y:S02]  /*e9b0*/  FMUL R0, R0, UR6 ;  /* 0x0000000600007c20 */ /* 0x000fe40008400000 */
[----:B------:R-:W0:Y:S01]  /*e9c0*/  LDC R13, c[0x0][0x148] ;  /* 0x00005200ff0d7b82 */ /* 0x000e220000000800 */
[----:B--2---:R-:W-:Y:S01]  /*e9d0*/  SHF.R.U64 R10, R2, R4, R3 ;  /* 0x00000004020a7219 */ /* 0x004fe20000001203 */
[----:B------:R2:W0:Y:S01]  /*e9e0*/  F2I.U32.TRUNC.NTZ R12, R0 ;  /* 0x00000000000c7305 */ /* 0x000422000020f000 */
[----:B------:R-:W-:-:S02]  /*e9f0*/  ISETP.NE.AND.EX P0, PT, R21, RZ, PT, P0 ;  /* 0x000000ff1500720c */ /* 0x000fc40003f05300 */
[----:B------:R-:W-:-:S03]  /*ea00*/  SHF.R.U32.HI R3, RZ, R4, R3 ;  /* 0x00000004ff037219 */ /* 0x000fc60000011603 */
[----:B------:R-:W0:Y:S01]  /*ea10*/  LDC R14, c[0x0][0x600] ;  /* 0x00018000ff0e7b82 */ /* 0x000e220000000800 */
[-CC-:B-----5:R-:W-:Y:S02]  /*ea20*/  SHF.R.U64 R8, R10, R6.reuse, R3.reuse ;  /* 0x000000060a087219 */ /* 0x1a0fe40000001203 */
[----:B------:R-:W-:-:S05]  /*ea30*/  SHF.R.U32.HI R3, RZ, R6, R3 ;  /* 0x00000006ff037219 */ /* 0x000fca0000011603 */
[----:B------:R-:W0:Y:S01]  /*ea40*/  LDC R19, c[0x0][0x648] ;  /* 0x00019200ff137b82 */ /* 0x000e220000000800 */
[-CC-:B-1----:R-:W-:Y:S02]  /*ea50*/  SHF.R.U64 R11, R8, R18.reuse, R3.reuse ;  /* 0x00000012080b7219 */ /* 0x182fe40000001203 */
[-C--:B------:R-:W-:Y:S02]  /*ea60*/  SHF.L.U32 R5, R5, R18.reuse, RZ ;  /* 0x0000001205057219 */ /* 0x080fe400000006ff */
[-C--:B------:R-:W-:Y:S01]  /*ea70*/  SHF.R.U32.HI R3, RZ, R18.reuse, R3 ;  /* 0x00000012ff037219 */ /* 0x080fe20000011603 */
[----:B------:R-:W-:Y:S01]  /*ea80*/  IMAD.MOV.U32 R2, RZ, RZ, R11 ;  /* 0x000000ffff027224 */ /* 0x000fe200078e000b */
[----:B------:R-:W-:Y:S01]  /*ea90*/  SHF.L.U32 R34, R7, R18, RZ ;  /* 0x0000001207227219 */ /* 0x000fe200000006ff */
[----:B------:R-:W1:Y:S01]  /*eaa0*/  LDC R22, c[0x0][0x638] ;  /* 0x00018e00ff167b82 */ /* 0x000e620000000800 */
[----:B------:R-:W-:-:S07]  /*eab0*/  LOP3.LUT R17, RZ, R5, RZ, 0x33, !PT ;  /* 0x00000005ff117212 */ /* 0x000fce00078e33ff */
[----:B------:R-:W0:Y:S01]  /*eac0*/  LDC R23, c[0x0][0x610] ;  /* 0x00018400ff177b82 */ /* 0x000e220000000800 */
[----:B--2---:R-:W-:Y:S05]  /*ead0*/  @!P0 BRA `(.L_x_296) ;  /* 0x0000000000288947 */ /* 0x004fea0003800000 */
[----:B------:R-:W2:Y:S02]  /*eae0*/  LDC R0, c[0x0][0x64c] ;  /* 0x00019300ff007b82 */ /* 0x000ea40000000800 */
[----:B--2---:R-:W-:-:S05]  /*eaf0*/  IADD3 R7, P0, R11, R0, RZ ;  /* 0x000000000b077210 */ /* 0x004fca0007f1e0ff */
        /* <DEDUP_REMOVED lines=8> */
.L_x_296:
[----:B0-----:R-:W-:Y:S01]  /*eb80*/  SHF.R.U64 R0, R2, R19, R3 ;  /* 0x0000001302007219 */ /* 0x001fe20000001203 */
[----:B------:R-:W-:Y:S01]  /*eb90*/  VIADD R3, R14, 0xffffffff ;  /* 0xffffffff0e037836 */ /* 0x000fe20000000000 */
[----:B------:R-:W-:Y:S01]  /*eba0*/  LOP3.LUT R5, R8, R17, RZ, 0xc0, !PT ;  /* 0x0000001108057212 */ /* 0x000fe200078ec0ff */
[----:B------:R-:W-:Y:S01]  /*ebb0*/  IMAD.MOV R12, RZ, RZ, -R12 ;  /* 0x000000ffff0c7224 */ /* 0x000fe200078e0a0c */
[----:B------:R-:W-:Y:S01]  /*ebc0*/  R2UR UR22, R24 ;  /* 0x00000000181672ca */ /* 0x000fe200000e0000 */
[----:B------:R-:W-:Y:S01]  /*ebd0*/  IMAD.MOV R2, RZ, RZ, -R0 ;  /* 0x000000ffff027224 */ /* 0x000fe200078e0a00 */
[----:B------:R-:W-:Y:S01]  /*ebe0*/  LOP3.LUT R3, R10, R3, RZ, 0xc0, !PT ;  /* 0x000000030a037212 */ /* 0x000fe200078ec0ff */
[----:B------:R-:W-:Y:S02]  /*ebf0*/  IMAD R34, R34, R0, R5 ;  /* 0x0000000022227224 */ /* 0x000fe400078e0205 */
[----:B------:R-:W-:Y:S02]  /*ec00*/  @P2 IMAD R15, R13, R12, R16 ;  /* 0x0000000c0d0f2224 */ /* 0x000fe400078e0210 */
[----:B-1----:R-:W-:-:S02]  /*ec10*/  IMAD R0, R2, R22, R11 ;  /* 0x0000001602007224 */ /* 0x002fc400078e020b */
[----:B------:R-:W-:Y:S02]  /*ec20*/  IMAD R34, R34, R23, R15 ;  /* 0x0000001722227224 */ /* 0x000fe400078e020f */
[----:B------:R-:W-:Y:S02]  /*ec30*/  IMAD R3, R0, R14, R3 ;  /* 0x0000000e00037224 */ /* 0x000fe400078e0203 */
[----:B------:R-:W-:-:S03]  /*ec40*/  IMAD.MOV.U32 R0, RZ, RZ, 0x1 ;  /* 0x00000001ff007424 */ /* 0x000fc600078e00ff */
[----:B------:R-:W-:Y:S02]  /*ec50*/  SEL R2, R3, R34, !P2 ;  /* 0x0000002203027207 */ /* 0x000fe40005000000 */
[----:B------:R-:W-:-:S03]  /*ec60*/  SEL R34, R34, R3, !P2 ;  /* 0x0000000322227207 */ /* 0x000fc60005000000 */
[----:B------:R2:W-:Y:S04]  /*ec70*/  STL [R1+0x80], R2 ;  /* 0x0000800201007387 */ /* 0x0005e80000100800 */
.L_x_294:
[----:B------:R-:W-:Y:S01]  /*ec80*/  UIADD3 UR5, UR12, UR5, URZ ;  /* 0x000000050c057290 */ /* 0x000fe2000fffe03f */
[----:B------:R0:W-:Y:S01]  /*ec90*/  STL [R1+0x84], R34 ;  /* 0x0000842201007387 */ /* 0x0001e20000100800 */
[----:B------:R-:W-:Y:S02]  /*eca0*/  LOP3.LUT P0, RZ, R0, 0xff, RZ, 0xc0, !PT ;  /* 0x000000ff00ff7812 */ /* 0x000fe4000780c0ff */
[----:B------:R-:W-:Y:S02]  /*ecb0*/  USHF.R.U32.HI UR6, URZ, 0x2, UR5 ;  /* 0x000000023f067899 */ /* 0x000fe40008011605 */
[----:B------:R-:W-:Y:S02]  /*ecc0*/  UISETP.GT.U32.AND UP0, UPT, UR5, 0x3, UPT ;  /* 0x000000030500788c */ /* 0x000fe4000bf04070 */
[----:B------:R-:W-:Y:S02]  /*ecd0*/  ULOP3.LUT UR6, UR6, 0x1, URZ, 0xc0, !UPT ;  /* 0x0000000106067892 */ /* 0x000fe4000f8ec03f */
[----:B------:R-:W-:-:S02]  /*ece0*/  UISETP.LT.U32.AND UP0, UPT, UR12, 0x4, UP0 ;  /* 0x000000040c00788c */ /* 0x000fc40008701070 */
[----:B------:R-:W-:Y:S02]  /*ecf0*/  UISETP.NE.U32.AND UP1, UPT, UR6, 0x1, UPT ;  /* 0x000000010600788c */ /* 0x000fe4000bf25070 */
[----:B------:R-:W-:Y:S02]  /*ed00*/  USEL UR7, URZ, 0x1, !UP0 ;  /* 0x000000013f077887 */ /* 0x000fe4000c000000 */
[----:B------:R-:W-:Y:S02]  /*ed10*/  UISETP.GT.U32.AND UP1, UPT, UR12, 0x3, !UP1 ;  /* 0x000000030c00788c */ /* 0x000fe4000cf24070 */
[----:B------:R-:W-:Y:S02]  /*ed20*/  ULOP3.LUT UR5, UR5, 0x3, URZ, 0xc0, !UPT ;  /* 0x0000000305057892 */ /* 0x000fe4000f8ec03f */
[----:B------:R-:W-:-:S04]  /*ed30*/  USEL UR6, URZ, 0x1, !UP1 ;  /* 0x000000013f067887 */ /* 0x000fc8000c800000 */
[----:B------:R-:W-:Y:S01]  /*ed40*/  ULOP3.LUT UR4, UR6, UR4, UR7, 0x96, !UPT ;  /* 0x0000000406047292 */ /* 0x000fe2000f8e9607 */
[----:B0-----:R-:W-:Y:S11]  /*ed50*/  @P0 BRA `(.L_x_297) ;  /* 0xffffff2400640947 */ /* 0x001ff6000383ffff */
[----:B------:R-:W-:Y:S05]  /*ed60*/  EXIT ;  /* 0x000000000000794d */ /* 0x000fea0003800000 */
.L_x_7:
[----:B------:R-:W2:Y:S01]  /*ed70*/  LDL R18, [R1+0x7c] ;  /* 0x00007c0001127983 */ /* 0x000ea20000100800 */
[----:B------:R-:W-:-:S03]  /*ed80*/  ULDC.64 UR4, c[0x0][0x650] ;  /* 0x0001940000047ab9 */ /* 0x000fc60000000a00 */
[----:B------:R-:W3:Y:S01]  /*ed90*/  LDL R22, [R1+0x78] ;  /* 0x0000780001167983 */ /* 0x000ee20000100800 */
[----:B------:R-:W-:Y:S01]  /*eda0*/  PRMT R4, RZ, 0x7610, R4 ;  /* 0x00007610ff047816 */ /* 0x000fe20000000004 */
[----:B------:R-:W-:Y:S02]  /*edb0*/  IMAD.MOV.U32 R5, RZ, RZ, -0x1 ;  /* 0xffffffffff057424 */ /* 0x000fe400078e00ff */
[----:B------:R-:W-:Y:S02]  /*edc0*/  IMAD.MOV.U32 R14, RZ, RZ, -0x1 ;  /* 0xffffffffff0e7424 */ /* 0x000fe400078e00ff */
[----:B------:R-:W-:Y:S01]  /*edd0*/  IMAD.MOV.U32 R6, RZ, RZ, -0x1 ;  /* 0xffffffffff067424 */ /* 0x000fe200078e00ff */
[----:B--2---:R-:W-:-:S04]  /*ede0*/  ISETP.GE.U32.AND P0, PT, R18, UR4, PT ;  /* 0x0000000412007c0c */ /* 0x004fc8000bf06070 */
[----:B---3--:R-:W-:-:S13]  /*edf0*/  ISETP.GE.U32.AND.EX P0, PT, R22, UR5, PT, P0 ;  /* 0x0000000516007c0c */ /* 0x008fda000bf06100 */
[----:B------:R-:W-:Y:S05]  /*ee00*/  @P0 BRA `(.L_x_298) ;  /* 0x00000004002c0947 */ /* 0x000fea0003800000 */
        /* <DEDUP_REMOVED lines=18> */
.L_x_299:
[----:B------:R-:W1:Y:S01]  /*ef30*/  LDC.64 R20, c[0x0][0x640] ;  /* 0x00019000ff147b82 */ /* 0x000e620000000a00 */
[-CC-:B------:R-:W-:Y:S01]  /*ef40*/  SHF.R.U64 R15, R8, R10.reuse, R9.reuse ;  /* 0x0000000a080f7219 */ /* 0x180fe20000001209 */
[----:B------:R-:W-:Y:S01]  /*ef50*/  IMAD.MOV.U32 R24, RZ, RZ, 0x1 ;  /* 0x00000001ff187424 */ /* 0x000fe200078e00ff */
[----:B------:R-:W-:Y:S02]  /*ef60*/  SHF.R.U32.HI R4, RZ, R10, R9 ;  /* 0x0000000aff047219 */ /* 0x000fe40000011609 */
[----:B------:R-:W-:-:S03]  /*ef70*/  IADD3 R7, P0, RZ, -R15, RZ ;  /* 0x8000000fff077210 */ /* 0x000fc60007f1e0ff */
[----:B------:R-:W2:Y:S02]  /*ef80*/  LDC R8, c[0x0][0x618] ;  /* 0x00018600ff087b82 */ /* 0x000ea40000000800 */
[----:B------:R-:W-:Y:S02]  /*ef90*/  IMAD.X R5, RZ, RZ, ~R4, P0 ;  /* 0x000000ffff057224 */ /* 0x000fe400000e0e04 */
[----:B------:R-:W-:Y:S02]  /*efa0*/  IMAD.MOV.U32 R4, RZ, RZ, R18 ;  /* 0x000000ffff047224 */ /* 0x000fe400078e0012 */
[-C--:B------:R-:W-:Y:S02]  /*efb0*/  IMAD R6, R5, R16.reuse, RZ ;  /* 0x0000001005067224 */ /* 0x080fe400078e02ff */
[----:B------:R-:W3:Y:S01]  /*efc0*/  LDC R14, c[0x0][0x608] ;  /* 0x00018200ff0e7b82 */ /* 0x000ee20000000800 */
[----:B------:R-:W-:Y:S02]  /*efd0*/  IMAD.MOV.U32 R5, RZ, RZ, R22 ;  /* 0x000000ffff057224 */ /* 0x000fe400078e0016 */
[----:B------:R-:W-:-:S05]  /*efe0*/  IMAD.WIDE.U32 R4, R7, R16, R4 ;  /* 0x0000001007047225 */ /* 0x000fca00078e0004 */
[----:B0-----:R-:W0:Y:S01]  /*eff0*/  LDC R19, c[0x0][0x658] ;  /* 0x00019600ff137b82 */ /* 0x001e220000000800 */
[----:B------:R-:W-:Y:S01]  /*f000*/  IMAD R7, R7, R17, R6 ;  /* 0x0000001107077224 */ /* 0x000fe200078e0206 */
[----:B-1----:R-:W-:Y:S01]  /*f010*/  ISETP.NE.U32.AND P0, PT, R20, RZ, PT ;  /* 0x000000ff1400720c */ /* 0x002fe20003f05070 */
[----:B------:R-:W-:Y:S02]  /*f020*/  IMAD.MOV.U32 R6, RZ, RZ, -0x1 ;  /* 0xffffffffff067424 */ /* 0x000fe400078e00ff */
[----:B------:R-:W-:Y:S01]  /*f030*/  IMAD.IADD R5, R5, 0x1, R7 ;  /* 0x0000000105057824 */ /* 0x000fe200078e0207 */
[----:B------:R-:W-:Y:S02]  /*f040*/  ISETP.NE.AND.EX P0, PT, R21, RZ, PT, P0 ;  /* 0x000000ff1500720c */ /* 0x000fe40003f05300 */
[----:B------:R-:W1:Y:S02]  /*f050*/  LDC R16, c[0x0][0x600] ;  /* 0x00018000ff107b82 */ /* 0x000e640000000800 */
[----:B--2---:R-:W-:-:S02]  /*f060*/  SHF.R.U64 R10, R4, R8, R5 ;  /* 0x00000008040a7219 */ /* 0x004fc40000001205 */
[----:B------:R-:W-:-:S04]  /*f070*/  SHF.R.U32.HI R5, RZ, R8, R5 ;  /* 0x00000008ff057219 */ /* 0x000fc80000011605 */
[----:B------:R-:W2:Y:S01]  /*f080*/  LDC R18, c[0x0][0x648] ;  /* 0x00019200ff127b82 */ /* 0x000ea20000000800 */
[-CC-:B---3--:R-:W-:Y:S02]  /*f090*/  SHF.R.U64 R17, R10, R14.reuse, R5.reuse ;  /* 0x0000000e0a117219 */ /* 0x188fe40000001205 */
[----:B------:R-:W-:-:S05]  /*f0a0*/  SHF.R.U32.HI R4, RZ, R14, R5 ;  /* 0x0000000eff047219 */ /* 0x000fca0000011605 */
[----:B------:R-:W3:Y:S01]  /*f0b0*/  LDC R22, c[0x0][0x638] ;  /* 0x00018e00ff167b82 */ /* 0x000ee20000000800 */
[-CC-:B0-----:R-:W-:Y:S02]  /*f0c0*/  SHF.R.U64 R14, R17, R19.reuse, R4.reuse ;  /* 0x00000013110e7219 */ /* 0x181fe40000001204 */
[-C--:B------:R-:W-:Y:S02]  /*f0d0*/  SHF.L.U32 R6, R6, R19.reuse, RZ ;  /* 0x0000001306067219 */ /* 0x080fe400000006ff */
[----:B------:R-:W-:Y:S01]  /*f0e0*/  SHF.R.U32.HI R5, RZ, R19, R4 ;  /* 0x00000013ff057219 */ /* 0x000fe20000011604 */
[----:B------:R-:W-:Y:S01]  /*f0f0*/  IMAD.MOV.U32 R4, RZ, RZ, R14 ;  /* 0x000000ffff047224 */ /* 0x000fe200078e000e */
[----:B------:R-:W-:Y:S01]  /*f100*/  LOP3.LUT R26, RZ, R6, RZ, 0x33, !PT ;  /* 0x00000006ff1a7212 */ /* 0x000fe200078e33ff */
[----:B------:R-:W0:Y:S01]  /*f110*/  LDC R23, c[0x0][0x610] ;  /* 0x00018400ff177b82 */ /* 0x000e220000000800 */
[----:B------:R-:W-:Y:S05]  /*f120*/  @!P0 BRA `(.L_x_300) ;  /* 0x0000000000288947 */ /* 0x000fea0003800000 */
        /* <DEDUP_REMOVED lines=10> */
.L_x_300:
[----:B--2---:R-:W-:Y:S01]  /*f1d0*/  SHF.R.U64 R4, R4, R18, R5 ;  /* 0x0000001204047219 */ /* 0x004fe20000001205 */
[----:B-1----:R-:W-:Y:S01]  /*f1e0*/  VIADD R7, R16, 0xffffffff ;  /* 0xffffffff10077836 */ /* 0x002fe20000000000 */
[----:B------:R-:W-:Y:S01]  /*f1f0*/  SHF.L.U32 R24, R24, R19, RZ ;  /* 0x0000001318187219 */ /* 0x000fe200000006ff */
[----:B------:R-:W-:Y:S01]  /*f200*/  @P2 IMAD R0, R11, R12, R2 ;  /* 0x0000000c0b002224 */ /* 0x000fe200078e0202 */
[----:B------:R-:W-:Y:S01]  /*f210*/  LOP3.LUT R3, R17, R26, RZ, 0xc0, !PT ;  /* 0x0000001a11037212 */ /* 0x000fe200078ec0ff */
[----:B------:R-:W-:Y:S01]  /*f220*/  IMAD.MOV R5, RZ, RZ, -R4 ;  /* 0x000000ffff057224 */ /* 0x000fe200078e0a04 */
[----:B------:R-:W-:Y:S01]  /*f230*/  LOP3.LUT R7, R10, R7, RZ, 0xc0, !PT ;  /* 0x000000070a077212 */ /* 0x000fe200078ec0ff */
[----:B------:R-:W-:Y:S02]  /*f240*/  IMAD.MOV.U32 R6, RZ, RZ, R15 ;  /* 0x000000ffff067224 */ /* 0x000fe400078e000f */
[----:B------:R-:W-:Y:S02]  /*f250*/  IMAD R3, R24, R4, R3 ;  /* 0x0000000418037224 */ /* 0x000fe400078e0203 */
[----:B---3--:R-:W-:-:S02]  /*f260*/  IMAD R2, R5, R22, R14 ;  /* 0x0000001605027224 */ /* 0x008fc400078e020e */
[----:B0-----:R-:W-:Y:S02]  /*f270*/  IMAD R0, R3, R23, R0 ;  /* 0x0000001703007224 */ /* 0x001fe400078e0200 */
[----:B------:R-:W-:Y:S02]  /*f280*/  IMAD R5, R2, R16, R7 ;  /* 0x0000001002057224 */ /* 0x000fe400078e0207 */
[----:B------:R-:W-:-:S03]  /*f290*/  IMAD.MOV.U32 R4, RZ, RZ, 0x1 ;  /* 0x00000001ff047424 */ /* 0x000fc600078e00ff */
[----:B------:R-:W-:Y:S02]  /*f2a0*/  SEL R14, R5, R0, !P2 ;  /* 0x00000000050e7207 */ /* 0x000fe40005000000 */
[----:B------:R-:W-:-:S07]  /*f2b0*/  SEL R5, R0, R5, !P2 ;  /* 0x0000000500057207 */ /* 0x000fce0005000000 */
.L_x_298:
[----:B------:R-:W-:-:S08]  /*f2c0*/  NOP ;  /* 0x0000000000007918 */ /* 0x000fd00000000000 */
[----:B0-----:R-:W0:-:S00]  /*f2d0*/  USETMAXREG.DEALLOC.CTAPOOL 0x28 ;  /* 0x00000028000079c8 */ /* 0x001e0000080e0500 */
[----:B------:R-:W-:-:S13]  /*f2e0*/  ISETP.NE.AND P0, PT, RZ, UR8, PT ;  /* 0x00000008ff007c0c */ /* 0x000fda000bf05270 */
[----:B------:R-:W-:Y:S05]  /*f2f0*/  @P0 EXIT ;  /* 0x000000000000094d */ /* 0x000fea0003800000 */
[----:B0-----:R-:W-:Y:S01]  /*f300*/  LOP3.LUT P0, RZ, R4, 0xff, RZ, 0xc0, !PT ;  /* 0x000000ff04ff7812 */ /* 0x001fe2000780c0ff */
[----:B------:R-:W-:Y:S02]  /*f310*/  IMAD.MOV.U32 R12, RZ, RZ, 0x1 ;  /* 0x00000001ff0c7424 */ /* 0x000fe400078e00ff */
[----:B------:R-:W-:-:S10]  /*f320*/  IMAD.MOV.U32 R11, RZ, RZ, RZ ;  /* 0x000000ffff0b7224 */ /* 0x000fd400078e00ff */
[----:B------:R-:W-:Y:S05]  /*f330*/  @!P0 BRA `(.L_x_301) ;  /* 0x0000000c00648947 */ /* 0x000fea0003800000 */
[----:B------:R-:W0:Y:S01]  /*f340*/  S2R R8, SR_CgaCtaId ;  /* 0x0000000000087919 */ /* 0x000e220000008800 */
[----:B------:R-:W-:Y:S01]  /*f350*/  ULDC UR4, c[0x0][0x28c] ;  /* 0x0000a30000047ab9 */ /* 0x000fe20000000800 */
[----:B------:R-:W-:Y:S01]  /*f360*/  ULDC UR6, c[0x0][0x658] ;  /* 0x0001960000067ab9 */ /* 0x000fe20000000800 */
[----:B------:R-:W-:Y:S01]  /*f370*/  UIADD3 UR10, UR4, 0x7f, URZ ;  /* 0x0000007f040a7890 */ /* 0x000fe2000fffe03f */
[----:B------:R-:W-:Y:S01]  /*f380*/  BSSY B0, `(.L_x_301) ;  /* 0x00000d4000007945 */ /* 0x000fe20003800000 */
[----:B------:R-:W-:Y:S01]  /*f390*/  UMOV UR7, 0xffffffff ;  /* 0xffffffff00077882 */ /* 0x000fe20000000000 */
[----:B------:R-:W-:Y:S01]  /*f3a0*/  ULDC UR5, c[0x0][0x600] ;  /* 0x0001800000057ab9 */ /* 0x000fe20000000800 */
[----:B------:R-:W-:Y:S01]  /*f3b0*/  UMOV UR9, 0x1 ;  /* 0x0000000100097882 */ /* 0x000fe20000000000 */
[----:B------:R-:W-:Y:S01]  /*f3c0*/  USHF.L.U32 UR7, UR7, UR6, URZ ;  /* 0x0000000607077299 */ /* 0x000fe2000800063f */
[----:B------:R-:W-:Y:S01]  /*f3d0*/  IMAD.MOV.U32 R10, RZ, RZ, 0x1 ;  /* 0x00000001ff0a7424 */ /* 0x000fe200078e00ff */
[----:B------:R-:W-:Y:S01]  /*f3e0*/  UIADD3 UR4, UR5, -0x1, URZ ;  /* 0xffffffff05047890 */ /* 0x000fe2000fffe03f */
[----:B------:R-:W-:Y:S01]  /*f3f0*/  IMAD.MOV.U32 R12, RZ, RZ, 0x1 ;  /* 0x00000001ff0c7424 */ /* 0x000fe200078e00ff */
[----:B------:R-:W-:Y:S01]  /*f400*/  USHF.R.S32.HI UR11, URZ, 0x1f, UR10 ;  /* 0x0000001f3f0b7899 */ /* 0x000fe2000801140a */
[----:B------:R-:W-:Y:S01]  /*f410*/  IMAD.MOV.U32 R11, RZ, RZ, RZ ;  /* 0x000000ffff0b7224 */ /* 0x000fe200078e00ff */
[----:B------:R-:W-:Y:S01]  /*f420*/  ULDC UR8, c[0x0][0xc] ;  /* 0x0000030000087ab9 */ /* 0x000fe20000000800 */
[----:B------:R-:W-:-:S02]  /*f430*/  USHF.L.U32 UR5, UR9, UR6, URZ ;  /* 0x0000000609057299 */ /* 0x000fc4000800063f */
[----:B------:R-:W-:Y:S01]  /*f440*/  ULEA.HI UR11, UR11, UR10, URZ, 0x7 ;  /* 0x0000000a0b0b7291 */ /* 0x000fe2000f8f383f */
[----:B------:R-:W-:Y:S01]  /*f450*/  ULDC UR9, c[0x0][0x10] ;  /* 0x0000040000097ab9 */ /* 0x000fe20000000800 */
[----:B------:R-:W-:Y:S02]  /*f460*/  ULOP3.LUT UR6, URZ, UR7, URZ, 0x33, !UPT ;  /* 0x000000073f067292 */ /* 0x000fe4000f8e333f */
[----:B------:R-:W-:Y:S01]  /*f470*/  UIMAD.WIDE.U32 UR8, UR8, UR9, URZ ;  /* 0x00000009080872a5 */ /* 0x000fe2000f8e003f */
[----:B------:R-:W-:Y:S01]  /*f480*/  ULDC UR7, c[0x0][0x14] ;  /* 0x0000050000077ab9 */ /* 0x000fe20000000800 */
[----:B------:R-:W-:Y:S02]  /*f490*/  USHF.R.S32.HI UR20, URZ, 0x7, UR11 ;  /* 0x000000073f147899 */ /* 0x000fe4000801140b */
[----:B------:R-:W-:Y:S02]  /*f4a0*/  UIMAD.WIDE.U32 UR22, UR8, UR7, URZ ;  /* 0x00000007081672a5 */ /* 0x000fe4000f8e003f */
[----:B------:R-:W-:-:S02]  /*f4b0*/  UIMAD UR18, UR9, UR7, URZ ;  /* 0x00000007091272a4 */ /* 0x000fc4000f8e023f */
[----:B------:R-:W-:Y:S01]  /*f4c0*/  ULOP3.LUT UR26, UR13, 0x2, URZ, 0xfc, !UPT ;  /* 0x000000020d1a7892 */ /* 0x000fe2000f8efc3f */
[C---:B0-----:R-:W-:Y:S01]  /*f4d0*/  IMAD.SHL.U32 R9, R8.reuse, 0x80, RZ ;  /* 0x0000008008097824 */ /* 0x041fe200078e00ff */
[----:B------:R-:W-:Y:S01]  /*f4e0*/  UIADD3 UR18, UR23, UR18, URZ ;  /* 0x0000001217127290 */ /* 0x000fe2000fffe03f */
[----:B------:R-:W-:Y:S01]  /*f4f0*/  IMAD.SHL.U32 R8, R8, 0x4000, RZ ;  /* 0x0000400008087824 */ /* 0x000fe200078e00ff */
[----:B------:R-:W-:Y:S02]  /*f500*/  UIADD3 UR27, UR20, 0x1, URZ ;  /* 0x00000001141b7890 */ /* 0x000fe4000fffe03f */
[----:B------:R-:W-:Y:S01]  /*f510*/  LOP3.LUT R9, R9, 0x80, RZ, 0xc0, !PT ;  /* 0x0000008009097812 */ /* 0x000fe200078ec0ff */
[----:B------:R-:W-:Y:S01]  /*f520*/  ULDC.64 UR24, c[0x0][0x198] ;  /* 0x0000660000187ab9 */ /* 0x000fe20000000a00 */
[----:B------:R-:W-:-:S08]  /*f530*/  LOP3.LUT R8, R8, 0x4000, RZ, 0xc0, !PT ;  /* 0x0000400008087812 */ /* 0x000fd000078ec0ff */
.L_x_312:
[----:B------:R-:W-:-:S03]  /*f540*/  UMOV UR7, 0xffffffff ;  /* 0xffffffff00077882 */ /* 0x000fc60000000000 */
[----:B------:R-:W-:Y:S05]  /*f550*/  BRA.DIV UR7, `(.L_x_302) ;  /* 0x0000000e07d87947 */ /* 0x000fea000b800000 */
[----:B------:R-:W-:-:S13]  /*f560*/  ELECT P0, URZ, PT ;  /* 0x00000000003f782f */ /* 0x000fda0003800000 */
.L_x_323:
[----:B------:R-:W0:Y:S01]  /*f570*/  LDC R0, c[0x0][0x28c] ;  /* 0x0000a300ff007b82 */ /* 0x000e220000000800 */
[----:B------:R-:W-:Y:S01]  /*f580*/  BSSY B1, `(.L_x_303) ;  /* 0x000003a000017945 */ /* 0x000fe20003800000 */
[----:B0-----:R-:W-:-:S13]  /*f590*/  ISETP.LT.OR P0, PT, R0, 0x1, !P0 ;  /* 0x000000010000780c */ /* 0x001fda0004701670 */
[----:B------:R-:W-:Y:S05]  /*f5a0*/  @P0 BRA `(.L_x_304) ;  /* 0x0000000000dc0947 */ /* 0x000fea0003800000 */
[----:B------:R-:W-:Y:S02]  /*f5b0*/  IMAD R14, R14, 0x100, R9 ;  /* 0x000001000e0e7824 */ /* 0x000fe400078e0209 */
[----:B------:R-:W-:Y:S02]  /*f5c0*/  IMAD.SHL.U32 R7, R5, 0x80, RZ ;  /* 0x0000008005077824 */ /* 0x000fe400078e00ff */
[----:B------:R-:W-:Y:S02]  /*f5d0*/  IMAD.MOV.U32 R13, RZ, RZ, RZ ;  /* 0x000000ffff0d7224 */ /* 0x000fe400078e00ff */
[----:B------:R-:W-:Y:S02]  /*f5e0*/  IMAD.U32 R15, RZ, RZ, UR27 ;  /* 0x0000001bff0f7e24 */ /* 0x000fe4000f8e00ff */
[----:B------:R-:W-:Y:S02]  /*f5f0*/  IMAD.MOV.U32 R0, RZ, RZ, R12 ;  /* 0x000000ffff007224 */ /* 0x000fe400078e000c */
[----:B------:R-:W-:-:S07]  /*f600*/  IMAD.MOV.U32 R3, RZ, RZ, R11 ;  /* 0x000000ffff037224 */ /* 0x000fce00078e000b */
.L_x_307:
[----:B------:R-:W0:Y:S01]  /*f610*/  S2R R5, SR_CgaCtaId ;  /* 0x0000000000057919 */ /* 0x000e220000008800 */
[----:B------:R-:W-:Y:S01]  /*f620*/  MOV R2, 0x400 ;  /* 0x0000040000027802 */ /* 0x000fe20000000f00 */
[----:B------:R-:W1:Y:S03]  /*f630*/  S2R R4, SR_TID.X ;  /* 0x0000000000047919 */ /* 0x000e660000002100 */
[----:B0-----:R-:W-:Y:S02]  /*f640*/  LEA R16, R5, R2, 0x18 ;  /* 0x0000000205107211 */ /* 0x001fe400078ec0ff */
[----:B------:R-:W-:Y:S02]  /*f650*/  SHF.L.U32 R2, R0, 0x1f, RZ ;  /* 0x0000001f00027819 */ /* 0x000fe400000006ff */
[----:B-1----:R-:W-:Y:S01]  /*f660*/  LOP3.LUT P1, RZ, R4, 0x7f, RZ, 0xc0, !PT ;  /* 0x0000007f04ff7812 */ /* 0x002fe2000782c0ff */
[----:B------:R-:W-:-:S04]  /*f670*/  IMAD R5, R3, 0x8, R16 ;  /* 0x0000000803057824 */ /* 0x000fc800078e0210 */
[----:B------:R-:W0:Y:S08]  /*f680*/  SYNCS.PHASECHK.TRANS64.TRYWAIT P0, [R5+URZ+0x20], R2 ;  /* 0x00002002050075a7 */ /* 0x000e30000800017f */
[----:B------:R-:W1:Y:S01]  /*f690*/  @!P1 LDC R4, c[0x0][0x500] ;  /* 0x00014000ff049b82 */ /* 0x000e620000000800 */
[----:B0-----:R-:W-:Y:S05]  /*f6a0*/  @!P0 BRA `(.L_x_305) ;  /* 0x0000000c00a48947 */ /* 0x001fea0003800000 */
.L_x_324:
[----:B------:R-:W-:Y:S01]  /*f6b0*/  UPRMT UR7, UR26, 0x9910, URZ ;  /* 0x000099101a077896 */ /* 0x000fe2000800003f */
[----:B-1----:R1:W-:Y:S03]  /*f6c0*/  @!P1 SYNCS.ARRIVE.TRANS64 RZ, [R5+URZ], R4 ;  /* 0x0000000405ff99a7 */ /* 0x0023e6000800003f */
[----:B------:R-:W-:-:S06]  /*f6d0*/  UISETP.NE.AND UP0, UPT, UR7, 0x2, UPT ;  /* 0x000000020700788c */ /* 0x000fcc000bf05270 */
[----:B------:R-:W-:-:S13]  /*f6e0*/  PLOP3.LUT P0, PT, PT, PT, UP0, 0x80, 0x0 ;  /* 0x000000000000781c */ /* 0x000fda0003f0f008 */
[----:B-1----:R-:W-:Y:S05]  /*f6f0*/  @P0 BRA `(.L_x_306) ;  /* 0x0000000000040947 */ /* 0x002fea0003800000 */
[----:B------:R-:W-:Y:S01]  /*f700*/  BPT.TRAP 0x1 ;  /* 0x000000040000795c */ /* 0x000fe20000300000 */
.L_x_306:
[C---:B0-----:R-:W-:Y:S01]  /*f710*/  IMAD R2, R3.reuse, 0x4000, R16 ;  /* 0x0000400003027824 */ /* 0x041fe200078e0210 */
[----:B------:R-:W-:Y:S01]  /*f720*/  R2UR UR19, R16 ;  /* 0x00000000101372ca */ /* 0x000fe200000e0000 */
[----:B------:R-:W-:Y:S01]  /*f730*/  IMAD R4, R3, 0x8000, R8 ;  /* 0x0000800003047824 */ /* 0x000fe200078e0208 */
[----:B------:R-:W-:Y:S01]  /*f740*/  R2UR UR9, R5 ;  /* 0x00000000050972ca */ /* 0x000fe200000e0000 */
[----:B------:R-:W-:Y:S01]  /*f750*/  VIADD R15, R15, 0xffffffff ;  /* 0xffffffff0f0f7836 */ /* 0x000fe20000000000 */
[----:B------:R-:W-:Y:S01]  /*f760*/  R2UR UR7, R2 ;  /* 0x00000000020772ca */ /* 0x000fe200000e0000 */
[----:B------:R-:W-:Y:S01]  /*f770*/  UIADD3 UR14, UP0, UR24, 0xf0, URZ ;  /* 0x000000f0180e7890 */ /* 0x000fe2000ff1e03f */
[----:B------:R-:W-:Y:S01]  /*f780*/  R2UR UR8, R4 ;  /* 0x00000000040872ca */ /* 0x000fe200000e0000 */
[----:B------:R-:W-:Y:S01]  /*f790*/  UIADD3 UR28, UP1, UR24, 0x1f0, URZ ;  /* 0x000001f0181c7890 */ /* 0x000fe2000ff3e03f */
[----:B------:R-:W-:Y:S01]  /*f7a0*/  R2UR UR11, R7 ;  /* 0x00000000070b72ca */ /* 0x000fe200000e0000 */
[----:B------:R-:W-:Y:S01]  /*f7b0*/  UIADD3.X UR15, URZ, UR25, URZ, UP0, !UPT ;  /* 0x000000193f0f7290 */ /* 0x000fe200087fe43f */
[----:B------:R-:W-:Y:S01]  /*f7c0*/  R2UR UR10, R13 ;  /* 0x000000000d0a72ca */ /* 0x000fe200000e0000 */
[----:B------:R-:W-:Y:S01]  /*f7d0*/  VIADD R3, R3, 0x1 ;  /* 0x0000000103037836 */ /* 0x000fe20000000000 */
[----:B------:R-:W-:Y:S01]  /*f7e0*/  R2UR UR12, R6 ;  /* 0x00000000060c72ca */ /* 0x000fe200000e0000 */
[----:B------:R-:W-:Y:S01]  /*f7f0*/  UIADD3.X UR29, URZ, UR25, URZ, UP1, !UPT ;  /* 0x000000193f1d7290 */ /* 0x000fe20008ffe43f */
[----:B------:R-:W-:Y:S01]  /*f800*/  R2UR UR21, R14 ;  /* 0x000000000e1572ca */ /* 0x000fe200000e0000 */
[----:B------:R-:W-:Y:S01]  /*f810*/  UMOV UR16, 0x0 ;  /* 0x0000000000107882 */ /* 0x000fe20000000000 */
[----:B------:R-:W-:Y:S01]  /*f820*/  ISETP.GT.AND P1, PT, R15, 0x1, PT ;  /* 0x000000010f00780c */ /* 0x000fe20003f24270 */
[----:B------:R-:W-:Y:S01]  /*f830*/  UIADD3 UR7, UR7, 0x100, URZ ;  /* 0x0000010007077890 */ /* 0x000fe2000fffe03f */
[----:B------:R-:W-:Y:S01]  /*f840*/  ISETP.NE.AND P0, PT, R3, 0x4, PT ;  /* 0x000000040300780c */ /* 0x000fe20003f05270 */
[----:B------:R-:W-:Y:S01]  /*f850*/  UIADD3 UR19, UR19, 0x10100, UR8 ;  /* 0x0001010013137890 */ /* 0x000fe2000fffe008 */
[----:B------:R-:W-:Y:S01]  /*f860*/  VIADD R13, R13, 0x80 ;  /* 0x000000800d0d7836 */ /* 0x000fe20000000000 */
[----:B------:R-:W-:Y:S01]  /*f870*/  UMOV UR17, 0x10000000 ;  /* 0x1000000000117882 */ /* 0x000fe20000000000 */
[----:B------:R-:W-:Y:S01]  /*f880*/  UMOV UR30, 0x30000 ;  /* 0x00030000001e7882 */ /* 0x000fe20000000000 */
[----:B------:R-:W-:Y:S01]  /*f890*/  SEL R5, RZ, 0x1, P0 ;  /* 0x00000001ff057807 */ /* 0x000fe20000000000 */
[----:B------:R-:W-:Y:S01]  /*f8a0*/  UMOV UR8, UR7 ;  /* 0x0000000700087c82 */ /* 0x000fe20008000000 */
[----:B------:R-:W-:Y:S01]  /*f8b0*/  SEL R3, R3, RZ, P0 ;  /* 0x000000ff03037207 */ /* 0x000fe20000000000 */
[----:B------:R0:W-:Y:S01]  /*f8c0*/  UTMALDG.3D [UR8], [UR14], desc[UR16] ;  /* 0x000010080e0075b4 */ /* 0x0001e20008011000 */
[----:B------:R-:W-:Y:S01]  /*f8d0*/  LOP3.LUT R0, R0, R5, RZ, 0x3c, !PT ;  /* 0x0000000500007212 */ /* 0x000fe200078e3cff */
[----:B0-----:R-:W-:Y:S01]  /*f8e0*/  UMOV UR11, UR21 ;  /* 0x00000015000b7c82 */ /* 0x001fe20008000000 */
[----:B------:R-:W-:-:S02]  /*f8f0*/  UMOV UR8, UR19 ;  /* 0x0000001300087c82 */ /* 0x000fc40008000000 */
[----:B------:R0:W-:Y:S02]  /*f900*/  UTMALDG.3D.MULTICAST [UR8], [UR28], UR30, desc[UR16] ;  /* 0x000010081c0073b4 */ /* 0x0001e4000801181e */
[----:B0-----:R-:W-:Y:S05]  /*f910*/  @P1 BRA `(.L_x_307) ;  /* 0xfffffffc003c1947 */ /* 0x001fea000383ffff */
.L_x_304:
[----:B------:R-:W-:Y:S05]  /*f920*/  BSYNC B1 ;  /* 0x0000000000017941 */ /* 0x000fea0003800000 */
.L_x_303:
[----:B------:R-:W2:Y:S01]  /*f930*/  LDL.LU R17, [R1+0x78] ;  /* 0x0000780001117983 */ /* 0x000ea20000300800 */
[----:B------:R-:W-:Y:S01]  /*f940*/  LOP3.LUT P3, RZ, R10, 0xff, RZ, 0xc0, !PT ;  /* 0x000000ff0aff7812 */ /* 0x000fe2000786c0ff */
[----:B------:R-:W-:Y:S01]  /*f950*/  VIADD R11, R11, UR20 ;  /* 0x000000140b0b7c36 */ /* 0x000fe20008000000 */
[----:B------:R-:W-:Y:S01]  /*f960*/  ULDC.64 UR8, c[0x0][0x650] ;  /* 0x0001940000087ab9 */ /* 0x000fe20000000a00 */
[----:B------:R-:W3:Y:S01]  /*f970*/  LDL.LU R16, [R1+0x7c] ;  /* 0x00007c0001107983 */ /* 0x000ee20000300800 */
[----:B------:R-:W-:Y:S01]  /*f980*/  IMAD.U32 R4, RZ, RZ, UR20 ;  /* 0x00000014ff047e24 */ /* 0x000fe2000f8e00ff */
[----:B------:R-:W-:Y:S01]  /*f990*/  BSSY B1, `(.L_x_308) ;  /* 0x0000070000017945 */ /* 0x000fe20003800000 */
[----:B------:R-:W-:Y:S01]  /*f9a0*/  ISETP.GT.U32.AND P0, PT, R11, 0x3, PT ;  /* 0x000000030b00780c */ /* 0x000fe20003f04070 */
[----:B------:R-:W-:Y:S01]  /*f9b0*/  IMAD.MOV.U32 R5, RZ, RZ, -0x1 ;  /* 0xffffffffff057424 */ /* 0x000fe200078e00ff */
[----:B------:R-:W-:Y:S01]  /*f9c0*/  SHF.R.U32.HI R0, RZ, 0x2, R11 ;  /* 0x00000002ff007819 */ /* 0x000fe2000001160b */
[----:B------:R-:W-:Y:S01]  /*f9d0*/  IMAD.MOV.U32 R14, RZ, RZ, -0x1 ;  /* 0xffffffffff0e7424 */ /* 0x000fe200078e00ff */
[----:B------:R-:W-:Y:S01]  /*f9e0*/  ISETP.LT.U32.AND P0, PT, R4, 0x4, P0 ;  /* 0x000000040400780c */ /* 0x000fe20000701070 */
[----:B------:R-:W-:Y:S01]  /*f9f0*/  IMAD.MOV.U32 R6, RZ, RZ, -0x1 ;  /* 0xffffffffff067424 */ /* 0x000fe200078e00ff */
[----:B------:R-:W-:Y:S01]  /*fa00*/  LOP3.LUT R0, R0, 0x1, RZ, 0xc0, !PT ;  /* 0x0000000100007812 */ /* 0x000fe200078ec0ff */
[----:B------:R-:W0:Y:S01]  /*fa10*/  @P3 S2R R3, SR_CgaCtaId ;  /* 0x0000000000033919 */ /* 0x000e220000008800 */
[----:B------:R-:W-:-:S02]  /*fa20*/  @P3 MOV R2, 0x400 ;  /* 0x0000040000023802 */ /* 0x000fc40000000f00 */
[----:B------:R-:W-:Y:S01]  /*fa30*/  ISETP.NE.U32.AND P1, PT, R0, 0x1, PT ;  /* 0x000000010000780c */ /* 0x000fe20003f25070 */
[----:B------:R-:W-:Y:S01]  /*fa40*/  IMAD.U32 R0, RZ, RZ, UR20 ;  /* 0x00000014ff007e24 */ /* 0x000fe2000f8e00ff */
[----:B------:R-:W-:Y:S02]  /*fa50*/  LOP3.LUT R11, R11, 0x3, RZ, 0xc0, !PT ;  /* 0x000000030b0b7812 */ /* 0x000fe400078ec0ff */
[----:B------:R-:W-:Y:S02]  /*fa60*/  PRMT R10, RZ, 0x7610, R10 ;  /* 0x00007610ff0a7816 */ /* 0x000fe4000000000a */
[----:B------:R-:W-:-:S04]  /*fa70*/  ISETP.GT.U32.AND P1, PT, R0, 0x3, !P1 ;  /* 0x000000030000780c */ /* 0x000fc80004f24070 */
[----:B------:R-:W-:Y:S02]  /*fa80*/  SEL R0, RZ, 0x1, !P1 ;  /* 0x00000001ff007807 */ /* 0x000fe40004800000 */
[----:B0-----:R-:W-:Y:S02]  /*fa90*/  @P3 LEA R2, R3, R2, 0x18 ;  /* 0x0000000203023211 */ /* 0x001fe400078ec0ff */
[----:B------:R-:W-:Y:S02]  /*faa0*/  SEL R3, RZ, 0x1, !P0 ;  /* 0x00000001ff037807 */ /* 0x000fe40004000000 */
[----:B------:R0:W-:Y:S02]  /*fab0*/  @P3 SYNCS.ARRIVE.TRANS64.A1T0 RZ, [R2+URZ+0x58], RZ ;  /* 0x000058ff02ff39a7 */ /* 0x0001e4000810003f */
[----:B------:R-:W-:Y:S02]  /*fac0*/  LOP3.LUT R12, R0, R12, R3, 0x96, !PT ;  /* 0x0000000c000c7212 */ /* 0x000fe400078e9603 */
[----:B------:R-:W-:-:S02]  /*fad0*/  PRMT R0, RZ, 0x7610, R0 ;  /* 0x00007610ff007816 */ /* 0x000fc40000000000 */
[----:B---3--:R-:W-:-:S04]  /*fae0*/  IADD3 R16, P3, R16, UR22, RZ ;  /* 0x0000001610107c10 */ /* 0x008fc8000ff7e0ff */
[----:B--2---:R-:W-:Y:S01]  /*faf0*/  IADD3.X R17, R17, UR18, RZ, P3, !PT ;  /* 0x0000001211117c10 */ /* 0x004fe20009ffe4ff */
[----:B------:R0:W-:Y:S01]  /*fb00*/  STL [R1+0x7c], R16 ;  /* 0x00007c1001007387 */ /* 0x0001e20000100800 */
[----:B------:R-:W-:-:S03]  /*fb10*/  ISETP.GE.U32.AND P3, PT, R16, UR8, PT ;  /* 0x0000000810007c0c */ /* 0x000fc6000bf66070 */
[----:B------:R0:W-:Y:S01]  /*fb20*/  STL [R1+0x78], R17 ;  /* 0x0000781101007387 */ /* 0x0001e20000100800 */
[----:B------:R-:W-:-:S13]  /*fb30*/  ISETP.GE.U32.AND.EX P0, PT, R17, UR9, PT, P3 ;  /* 0x0000000911007c0c */ /* 0x000fda000bf06130 */
[----:B0-----:R-:W-:Y:S05]  /*fb40*/  @P0 BRA `(.L_x_309) ;  /* 0x0000000400500947 */ /* 0x001fea0003800000 */
[----:B------:R-:W-:Y:S01]  /*fb50*/  ULDC.64 UR8, c[0x0][0x628] ;  /* 0x00018a0000087ab9 */ /* 0x000fe20000000a00 */
[----:B------:R-:W0:Y:S01]  /*fb60*/  S2R R13, SR_CTAID.X ;  /* 0x00000000000d7919 */ /* 0x000e220000002500 */
[----:B------:R-:W-:Y:S01]  /*fb70*/  ISETP.NE.U32.AND P0, PT, RZ, UR8, PT ;  /* 0x00000008ff007c0c */ /* 0x000fe2000bf05070 */
[----:B------:R-:W-:Y:S01]  /*fb80*/  ULDC UR10, c[0x0][0x630] ;  /* 0x00018c00000a7ab9 */ /* 0x000fe20000000800 */
[----:B------:R-:W-:Y:S01]  /*fb90*/  IMAD.MOV.U32 R2, RZ, RZ, R16 ;  /* 0x000000ffff027224 */ /* 0x000fe200078e0010 */
[----:B------:R-:W1:Y:S01]  /*fba0*/  S2R R0, SR_CTAID.Y ;  /* 0x0000000000007919 */ /* 0x000e620000002600 */
[----:B------:R-:W-:Y:S01]  /*fbb0*/  ISETP.NE.AND.EX P0, PT, RZ, UR9, PT, P0 ;  /* 0x00000009ff007c0c */ /* 0x000fe2000bf05300 */
[----:B------:R-:W-:-:S12]  /*fbc0*/  IMAD.MOV.U32 R3, RZ, RZ, R17 ;  /* 0x000000ffff037224 */ /* 0x000fd800078e0011 */
[----:B------:R-:W-:Y:S05]  /*fbd0*/  @!P0 BRA `(.L_x_310) ;  /* 0x0000000000288947 */ /* 0x000fea0003800000 */
[----:B------:R-:W-:Y:S02]  /*fbe0*/  ULDC UR7, c[0x0][0x634] ;  /* 0x00018d0000077ab9 */ /* 0x000fe40000000800 */
[----:B------:R-:W-:-:S05]  /*fbf0*/  IADD3 R7, P0, R16, UR7, RZ ;  /* 0x0000000710077c10 */ /* 0x000fca000ff1e0ff */
[----:B------:R-:W-:-:S04]  /*fc00*/  IMAD.X R15, RZ, RZ, R17, P0 ;  /* 0x000000ffff0f7224 */ /* 0x000fc800000e0611 */
[----:B------:R-:W-:-:S04]  /*fc10*/  IMAD.WIDE.U32 R4, R15, UR8, RZ ;  /* 0x000000080f047c25 */ /* 0x000fc8000f8e00ff */
[----:B------:R-:W-:-:S04]  /*fc20*/  IMAD.WIDE.U32 R4, P0, R7, UR9, R4 ;  /* 0x0000000907047c25 */ /* 0x000fc8000f800004 */
[----:B------:R-:W-:-:S04]  /*fc30*/  IMAD.WIDE.U32 R6, R7, UR8, RZ ;  /* 0x0000000807067c25 */ /* 0x000fc8000f8e00ff */
[----:B------:R-:W-:Y:S01]  /*fc40*/  IMAD.X R3, RZ, RZ, RZ, P0 ;  /* 0x000000ffff037224 */ /* 0x000fe200000e06ff */
[----:B------:R-:W-:Y:S01]  /*fc50*/  IADD3 RZ, P0, R7, R4, RZ ;  /* 0x0000000407ff7210 */ /* 0x000fe20007f1e0ff */
[----:B------:R-:W-:-:S04]  /*fc60*/  IMAD.MOV.U32 R2, RZ, RZ, R5 ;  /* 0x000000ffff027224 */ /* 0x000fc800078e0005 */
[----:B------:R-:W-:-:S08]  /*fc70*/  IMAD.WIDE.U32.X R2, R15, UR9, R2, P0 ;  /* 0x000000090f027c25 */ /* 0x000fd000080e0402 */
.L_x_310:
[--C-:B------:R-:W-:Y:S01]  /*fc80*/  SHF.R.U64 R6, R2, UR10, R3.reuse ;  /* 0x0000000a02067c19 */ /* 0x100fe20008001203 */
[----:B------:R-:W-:Y:S01]  /*fc90*/  ULDC.64 UR8, c[0x0][0x620] ;  /* 0x0001880000087ab9 */ /* 0x000fe20000000a00 */
[----:B------:R-:W-:Y:S01]  /*fca0*/  SHF.R.U32.HI R2, RZ, UR10, R3 ;  /* 0x0000000aff027c19 */ /* 0x000fe20008011603 */
[----:B------:R-:W-:Y:S01]  /*fcb0*/  IMAD.MOV.U32 R3, RZ, RZ, R17 ;  /* 0x000000ffff037224 */ /* 0x000fe200078e0011 */
[----:B------:R-:W-:Y:S01]  /*fcc0*/  IADD3 R5, P0, RZ, -R6, RZ ;  /* 0x80000006ff057210 */ /* 0x000fe20007f1e0ff */
[----:B------:R-:W-:Y:S01]  /*fcd0*/  ULDC UR7, c[0x0][0x150] ;  /* 0x0000540000077ab9 */ /* 0x000fe20000000800 */
[----:B0-----:R-:W-:Y:S01]  /*fce0*/  I2FP.F32.U32 R7, R13 ;  /* 0x0000000d00077245 */ /* 0x001fe20000201000 */
[----:B------:R-:W0:Y:S01]  /*fcf0*/  LDC R18, c[0x0][0x144] ;  /* 0x00005100ff127b82 */ /* 0x000e220000000800 */
[----:B------:R-:W-:Y:S01]  /*fd00*/  ULDC.64 UR10, c[0x0][0x640] ;  /* 0x00019000000a7ab9 */ /* 0x000fe20000000a00 */
[----:B------:R-:W-:Y:S01]  /*fd10*/  IMAD.X R2, RZ, RZ, ~R2, P0 ;  /* 0x000000ffff027224 */ /* 0x000fe200000e0e02 */
[----:B------:R-:W-:-:S03]  /*fd20*/  ISETP.NE.U32.AND P0, PT, RZ, UR10, PT ;  /* 0x0000000aff007c0c */ /* 0x000fc6000bf05070 */
[----:B------:R-:W-:Y:S01]  /*fd30*/  IMAD R4, R2, UR8, RZ ;  /* 0x0000000802047c24 */ /* 0x000fe2000f8e02ff */
[----:B------:R-:W-:Y:S01]  /*fd40*/  ISETP.NE.AND.EX P0, PT, RZ, UR11, PT, P0 ;  /* 0x0000000bff007c0c */ /* 0x000fe2000bf05300 */
[----:B------:R-:W-:Y:S01]  /*fd50*/  IMAD.MOV.U32 R2, RZ, RZ, R16 ;  /* 0x000000ffff027224 */ /* 0x000fe200078e0010 */
[----:B------:R-:W2:Y:S03]  /*fd60*/  LDC R15, c[0x0][0x148] ;  /* 0x00005200ff0f7b82 */ /* 0x000ea60000000800 */
[----:B------:R-:W-:Y:S01]  /*fd70*/  IMAD.WIDE.U32 R2, R5, UR8, R2 ;  /* 0x0000000805027c25 */ /* 0x000fe2000f8e0002 */
[----:B------:R-:W-:-:S03]  /*fd80*/  ULDC UR8, c[0x0][0x154] ;  /* 0x0000550000087ab9 */ /* 0x000fc60000000800 */
[----:B------:R-:W-:Y:S02]  /*fd90*/  IMAD R5, R5, UR9, R4 ;  /* 0x0000000905057c24 */ /* 0x000fe4000f8e0204 */
[----:B------:R-:W-:Y:S01]  /*fda0*/  FMUL R4, R7, UR7 ;  /* 0x0000000707047c20 */ /* 0x000fe20008400000 */
[----:B------:R-:W-:Y:S01]  /*fdb0*/  ULDC UR7, c[0x0][0x618] ;  /* 0x0001860000077ab9 */ /* 0x000fe20000000800 */
[----:B------:R-:W-:Y:S01]  /*fdc0*/  ULDC UR9, c[0x0][0x608] ;  /* 0x0001820000097ab9 */ /* 0x000fe20000000800 */
[----:B------:R-:W-:-:S03]  /*fdd0*/  IMAD.IADD R3, R3, 0x1, R5 ;  /* 0x0000000103037824 */ /* 0x000fc600078e0205 */
[----:B------:R-:W3:Y:S02]  /*fde0*/  F2I.U32.TRUNC.NTZ R4, R4 ;  /* 0x0000000400047305 */ /* 0x000ee4000020f000 */
[----:B------:R-:W-:Y:S02]  /*fdf0*/  SHF.R.U64 R7, R2, UR7, R3 ;  /* 0x0000000702077c19 */ /* 0x000fe40008001203 */
[----:B-1----:R-:W-:-:S05]  /*fe00*/  I2FP.F32.U32 R2, R0 ;  /* 0x0000000000027245 */ /* 0x002fca0000201000 */
[----:B------:R-:W-:Y:S01]  /*fe10*/  FMUL R5, R2, UR8 ;  /* 0x0000000802057c20 */ /* 0x000fe20008400000 */
[----:B------:R-:W-:Y:S01]  /*fe20*/  SHF.R.U32.HI R2, RZ, UR7, R3 ;  /* 0x00000007ff027c19 */ /* 0x000fe20008011603 */
[----:B------:R-:W-:Y:S02]  /*fe30*/  ULDC UR7, c[0x0][0x658] ;  /* 0x0001960000077ab9 */ /* 0x000fe40000000800 */
[----:B------:R1:W4:Y:S01]  /*fe40*/  F2I.U32.TRUNC.NTZ R19, R5 ;  /* 0x0000000500137305 */ /* 0x000322000020f000 */
[----:B------:R-:W-:Y:S01]  /*fe50*/  SHF.R.U64 R16, R7, UR9, R2 ;  /* 0x0000000907107c19 */ /* 0x000fe20008001202 */
[----:B---3--:R-:W-:Y:S01]  /*fe60*/  IMAD.MOV R4, RZ, RZ, -R4 ;  /* 0x000000ffff047224 */ /* 0x008fe200078e0a04 */
[----:B------:R-:W-:-:S03]  /*fe70*/  SHF.R.U32.HI R3, RZ, UR9, R2 ;  /* 0x00000009ff037c19 */ /* 0x000fc60008011602 */
[----:B0-----:R-:W-:Y:S01]  /*fe80*/  IMAD R13, R18, R4, R13 ;  /* 0x00000004120d7224 */ /* 0x001fe200078e020d */
[--C-:B------:R-:W-:Y:S02]  /*fe90*/  SHF.R.U64 R14, R16, UR7, R3.reuse ;  /* 0x00000007100e7c19 */ /* 0x100fe40008001203 */
[----:B------:R-:W-:-:S03]  /*fea0*/  SHF.R.U32.HI R17, RZ, UR7, R3 ;  /* 0x00000007ff117c19 */ /* 0x000fc60008011603 */
[----:B------:R-:W-:Y:S02]  /*feb0*/  IMAD.MOV.U32 R2, RZ, RZ, R14 ;  /* 0x000000ffff027224 */ /* 0x000fe400078e000e */
[----:B------:R-:W-:Y:S01]  /*fec0*/  IMAD.MOV.U32 R3, RZ, RZ, R17 ;  /* 0x000000ffff037224 */ /* 0x000fe200078e0011 */
[----:B-12-4-:R-:W-:Y:S06]  /*fed0*/  @!P0 BRA `(.L_x_311) ;  /* 0x0000000000288947 */ /* 0x016fec0003800000 */
[----:B------:R-:W-:Y:S02]  /*fee0*/  ULDC UR7, c[0x0][0x64c] ;  /* 0x0001930000077ab9 */ /* 0x000fe40000000800 */
[----:B------:R-:W-:-:S05]  /*fef0*/  IADD3 R3, P0, R14, UR7, RZ ;  /* 0x000000070e037c10 */ /* 0x000fca000ff1e0ff */
[----:B------:R-:W-:-:S04]  /*ff00*/  IMAD.X R17, RZ, RZ, R17, P0 ;  /* 0x000000ffff117224 */ /* 0x000fc800000e0611 */
[----:B------:R-:W-:-:S04]  /*ff10*/  IMAD.WIDE.U32 R4, R17, UR10, RZ ;  /* 0x0000000a11047c25 */ /* 0x000fc8000f8e00ff */
[----:B------:R-:W-:-:S04]  /*ff20*/  IMAD.WIDE.U32 R4, P0, R3, UR11, R4 ;  /* 0x0000000b03047c25 */ /* 0x000fc8000f800004 */
[----:B------:R-:W-:-:S04]  /*ff30*/  IMAD.WIDE.U32 R2, R3, UR10, RZ ;  /* 0x0000000a03027c25 */ /* 0x000fc8000f8e00ff */
[----:B------:R-:W-:Y:S01]  /*ff40*/  IMAD.MOV.U32 R2, RZ, RZ, R5 ;  /* 0x000000ffff027224 */ /* 0x000fe200078e0005 */
[----:B------:R-:W-:Y:S01]  /*ff50*/  IADD3 RZ, P1, R3, R4, RZ ;  /* 0x0000000403ff7210 */ /* 0x000fe20007f3e0ff */
[----:B------:R-:W-:-:S04]  /*ff60*/  IMAD.X R3, RZ, RZ, RZ, P0 ;  /* 0x000000ffff037224 */ /* 0x000fc800000e06ff */
[----:B------:R-:W-:-:S08]  /*ff70*/  IMAD.WIDE.U32.X R2, R17, UR11, R2, P1 ;  /* 0x0000000b11027c25 */ /* 0x000fd000088e0402 */
.L_x_311:
[----:B------:R-:W-:Y:S01]  /*ff80*/  ULDC UR7, c[0x0][0x648] ;  /* 0x0001920000077ab9 */ /* 0x000fe20000000800 */
[----:B------:R-:W-:Y:S01]  /*ff90*/  LOP3.LUT R16, R16, UR6, RZ, 0xc0, !PT ;  /* 0x0000000610107c12 */ /* 0x000fe2000f8ec0ff */
[----:B------:R-:W-:Y:S01]  /*ffa0*/  IMAD.MOV R19, RZ, RZ, -R19 ;  /* 0x000000ffff137224 */ /* 0x000fe200078e0a13 */
[----:B------:R-:W-:Y:S01]  /*ffb0*/  SHF.R.U64 R3, R2, UR7, R3 ;  /* 0x0000000702037c19 */ /* 0x000fe20008001203 */
[----:B------:R-:W-:Y:S01]  /*ffc0*/  ULDC UR7, c[0x0][0x638] ;  /* 0x00018e0000077ab9 */ /* 0x000fe20000000800 */
[----:B------:R-:W-:Y:S01]  /*ffd0*/  LOP3.LUT R7, R7, UR4, RZ, 0xc0, !PT ;  /* 0x0000000407077c12 */ /* 0x000fe2000f8ec0ff */
[----:B------:R-:W-:Y:S01]  /*ffe0*/  @P2 IMAD R13, R15, R19, R0 ;  /* 0x000000130f0d2224 */ /* 0x000fe200078e0200 */
[----:B------:R-:W-:Y:S01]  /*fff0*/  ULDC UR8, c[0x0][0x610] ;  /* 0x0001840000087ab9 */ /* 0x000fe20000000800 */
[----:B------:R-:W-:Y:S02]  /*10000*/  IMAD.MOV R5, RZ, RZ, -R3 ;  /* 0x000000ffff057224 */ /* 0x000fe400078e0a03 */
[----:B------:R-:W-:-:S02]  /*10010*/  IMAD R16, R3, UR5, R16 ;  /* 0x0000000503107c24 */ /* 0x000fc4000f8e0210 */
[----:B------:R-:W-:Y:S01]  /*10020*/  IMAD R14, R5, UR7, R14 ;  /* 0x00000007050e7c24 */ /* 0x000fe2000f8e020e */
[----:B------:R-:W-:Y:S01]  /*10030*/  ULDC UR7, c[0x0][0x600] ;  /* 0x0001800000077ab9 */ /* 0x000fe20000000800 */
[----:B------:R-:W-:Y:S02]  /*10040*/  IMAD R13, R16, UR8, R13 ;  /* 0x00000008100d7c24 */ /* 0x000fe4000f8e020d */
[----:B------:R-:W-:Y:S02]  /*10050*/  IMAD R2, R14, UR7, R7 ;  /* 0x000000070e027c24 */ /* 0x000fe4000f8e0207 */
[----:B------:R-:W-:-:S03]  /*10060*/  IMAD.MOV.U32 R0, RZ, RZ, 0x1 ;  /* 0x00000001ff007424 */ /* 0x000fc600078e00ff */
[----:B------:R-:W-:Y:S02]  /*10070*/  SEL R14, R2, R13, !P2 ;  /* 0x0000000d020e7207 */ /* 0x000fe40005000000 */
[----:B------:R-:W-:-:S07]  /*10080*/  SEL R5, R13, R2, !P2 ;  /* 0x000000020d057207 */ /* 0x000fce0005000000 */
.L_x_309:
[----:B------:R-:W-:Y:S05]  /*10090*/  BSYNC B1 ;  /* 0x0000000000017941 */ /* 0x000fea0003800000 */
.L_x_308:
[----:B------:R-:W-:-:S13]  /*100a0*/  LOP3.LUT P0, RZ, R0, 0xff, RZ, 0xc0, !PT ;  /* 0x000000ff00ff7812 */ /* 0x000fda000780c0ff */
[----:B------:R-:W-:Y:S05]  /*100b0*/  @P0 BRA `(.L_x_312) ;  /* 0xfffffff400200947 */ /* 0x000fea000383ffff */
[----:B------:R-:W-:Y:S05]  /*100c0*/  BSYNC B0 ;  /* 0x0000000000007941 */ /* 0x000fea0003800000 */
.L_x_301:
[----:B------:R-:W-:-:S03]  /*100d0*/  UMOV UR7, 0xffffffff ;  /* 0xffffffff00077882 */ /* 0x000fc60000000000 */
[----:B------:R-:W-:Y:S05]  /*100e0*/  BRA.DIV UR7, `(.L_x_313) ;  /* 0x0000000607287947 */ /* 0x000fea000b800000 */
[----:B------:R-:W-:-:S13]  /*100f0*/  ELECT P0, URZ, PT ;  /* 0x00000000003f782f */ /* 0x000fda0003800000 */
.L_x_327:
[----:B------:R-:W-:Y:S04]  /*10100*/  BSSY B0, `(.L_x_314) ;  /* 0x000002c000007945 */ /* 0x000fe80003800000 */
[----:B------:R-:W-:Y:S05]  /*10110*/  @!P0 BRA `(.L_x_315) ;  /* 0x0000000000a88947 */ /* 0x000fea0003800000 */
[----:B------:R-:W-:-:S04]  /*10120*/  ULOP3.LUT UR7, UR13, 0x2, URZ, 0xfc, !UPT ;  /* 0x000000020d077892 */ /* 0x000fc8000f8efc3f */
[----:B------:R-:W-:-:S06]  /*10130*/  UISETP.NE.AND UP0, UPT, UR7, 0x3, UPT ;  /* 0x000000030700788c */ /* 0x000fcc000bf05270 */
[----:B------:R-:W-:-:S13]  /*10140*/  PLOP3.LUT P0, PT, PT, PT, UP0, 0x80, 0x0 ;  /* 0x000000000000781c */ /* 0x000fda0003f0f008 */
[----:B------:R-:W-:Y:S05]  /*10150*/  @!P0 BRA `(.L_x_316) ;  /* 0x0000000000048947 */ /* 0x000fea0003800000 */
[----:B------:R-:W-:Y:S01]  /*10160*/  BPT.TRAP 0x1 ;  /* 0x000000040000795c */ /* 0x000fe20000300000 */
.L_x_316:
[----:B------:R-:W0:Y:S01]  /*10170*/  S2R R3, SR_CgaCtaId ;  /* 0x0000000000037919 */ /* 0x000e220000008800 */
[----:B------:R-:W-:Y:S02]  /*10180*/  MOV R0, 0x400 ;  /* 0x0000040000007802 */ /* 0x000fe40000000f00 */
[----:B------:R-:W-:Y:S02]  /*10190*/  SHF.L.U32 R2, R12, 0x1f, RZ ;  /* 0x0000001f0c027819 */ /* 0x000fe400000006ff */
[----:B0-----:R-:W-:-:S05]  /*101a0*/  LEA R0, R3, R0, 0x18 ;  /* 0x0000000003007211 */ /* 0x001fca00078ec0ff */
[----:B------:R-:W-:-:S04]  /*101b0*/  VIADD R0, R0, 0x20 ;  /* 0x0000002000007836 */ /* 0x000fc80000000000 */
[C---:B------:R-:W-:Y:S02]  /*101c0*/  IMAD R5, R11.reuse, 0x8, R0 ;  /* 0x000000080b057824 */ /* 0x040fe400078e0200 */
[----:B------:R-:W-:Y:S02]  /*101d0*/  VIADD R11, R11, 0x1 ;  /* 0x000000010b0b7836 */ /* 0x000fe40000000000 */
[----:B------:R-:W0:Y:S03]  /*101e0*/  SYNCS.PHASECHK.TRANS64.TRYWAIT P0, [R5+URZ], R2 ;  /* 0x00000002050075a7 */ /* 0x000e26000800017f */
[----:B------:R-:W-:-:S04]  /*101f0*/  ISETP.NE.AND P1, PT, R11, 0x4, PT ;  /* 0x000000040b00780c */ /* 0x000fc80003f25270 */
[----:B------:R-:W-:Y:S02]  /*10200*/  SEL R3, RZ, 0x1, P1 ;  /* 0x00000001ff037807 */ /* 0x000fe40000800000 */
[----:B------:R-:W-:Y:S02]  /*10210*/  SEL R11, R11, RZ, P1 ;  /* 0x000000ff0b0b7207 */ /* 0x000fe40000800000 */
[----:B------:R-:W-:-:S03]  /*10220*/  LOP3.LUT R12, R12, R3, RZ, 0x3c, !PT ;  /* 0x000000030c0c7212 */ /* 0x000fc600078e3cff */
[----:B------:R-:W-:Y:S01]  /*10230*/  IMAD R7, R11, 0x8, R0 ;  /* 0x000000080b077824 */ /* 0x000fe200078e0200 */
[----:B------:R-:W-:Y:S01]  /*10240*/  SHF.L.U32 R4, R12, 0x1f, RZ ;  /* 0x0000001f0c047819 */ /* 0x000fe200000006ff */
[----:B0-----:R-:W-:Y:S06]  /*10250*/  @!P0 BRA `(.L_x_317) ;  /* 0x0000000000ec8947 */ /* 0x001fec0003800000 */
.L_x_328:
[----:B------:R-:W1:Y:S01]  /*10260*/  SYNCS.PHASECHK.TRANS64.TRYWAIT P0, [R7+URZ], R4 ;  /* 0x00000004070075a7 */ /* 0x000e62000800017f */
[----:B0-----:R-:W-:-:S05]  /*10270*/  VIADD R2, R11, 0x1 ;  /* 0x000000010b027836 */ /* 0x001fca0000000000 */
[----:B------:R-:W-:-:S04]  /*10280*/  ISETP.NE.AND P1, PT, R2, 0x4, PT ;  /* 0x000000040200780c */ /* 0x000fc80003f25270 */
[----:B------:R-:W-:Y:S02]  /*10290*/  SEL R3, RZ, 0x1, P1 ;  /* 0x00000001ff037807 */ /* 0x000fe40000800000 */
[----:B------:R-:W-:Y:S02]  /*102a0*/  SEL R9, R2, RZ, P1 ;  /* 0x000000ff02097207 */ /* 0x000fe40000800000 */
[----:B------:R-:W-:-:S03]  /*102b0*/  LOP3.LUT R11, R12, R3, RZ, 0x3c, !PT ;  /* 0x000000030c0b7212 */ /* 0x000fc600078e3cff */
[----:B------:R-:W-:Y:S01]  /*102c0*/  IMAD R6, R9, 0x8, R0 ;  /* 0x0000000809067824 */ /* 0x000fe200078e0200 */
[----:B------:R-:W-:Y:S01]  /*102d0*/  SHF.L.U32 R5, R11, 0x1f, RZ ;  /* 0x0000001f0b057819 */ /* 0x000fe200000006ff */
[----:B-1----:R-:W-:Y:S06]  /*102e0*/  @!P0 BRA `(.L_x_318) ;  /* 0x0000000000dc8947 */ /* 0x002fec0003800000 */
.L_x_329:
[----:B------:R-:W1:Y:S01]  /*102f0*/  SYNCS.PHASECHK.TRANS64.TRYWAIT P0, [R6+URZ], R5 ;  /* 0x00000005060075a7 */ /* 0x000e62000800017f */
[----:B------:R-:W-:-:S05]  /*10300*/  VIADD R2, R9, 0x1 ;  /* 0x0000000109027836 */ /* 0x000fca0000000000 */
[----:B------:R-:W-:-:S04]  /*10310*/  ISETP.NE.AND P1, PT, R2, 0x4, PT ;  /* 0x000000040200780c */ /* 0x000fc80003f25270 */
[----:B0-----:R-:W-:Y:S02]  /*10320*/  SEL R4, RZ, 0x1, P1 ;  /* 0x00000001ff047807 */ /* 0x001fe40000800000 */
[----:B------:R-:W-:Y:S02]  /*10330*/  SEL R3, R2, RZ, P1 ;  /* 0x000000ff02037207 */ /* 0x000fe40000800000 */
[----:B------:R-:W-:Y:S01]  /*10340*/  LOP3.LUT R4, R11, R4, RZ, 0x3c, !PT ;  /* 0x000000040b047212 */ /* 0x000fe200078e3cff */
[----:B-1----:R-:W-:Y:S06]  /*10350*/  @!P0 BRA `(.L_x_319) ;  /* 0x0000000000d48947 */ /* 0x002fec0003800000 */
.L_x_330:
[----:B------:R-:W-:Y:S01]  /*10360*/  IMAD R3, R3, 0x8, R0 ;  /* 0x0000000803037824 */ /* 0x000fe200078e0200 */
[----:B------:R-:W-:-:S07]  /*10370*/  SHF.L.U32 R0, R4, 0x1f, RZ ;  /* 0x0000001f04007819 */ /* 0x000fce00000006ff */
.L_x_320:
[----:B-1----:R1:W2:Y:S02]  /*10380*/  SYNCS.PHASECHK.TRANS64.TRYWAIT P0, [R3+URZ], R0 ;  /* 0x00000000030075a7 */ /* 0x0022a4000800017f */
[----:B--2---:R-:W-:Y:S05]  /*10390*/  @!P0 NANOSLEEP.SYNCS 0x989680 ;  /* 0x009896800000895d */ /* 0x004fea0003900000 */
[----:B------:R-:W2:Y:S02]  /*103a0*/  @!P0 SYNCS.PHASECHK.TRANS64 P0, [R3+URZ], R0 ;  /* 0x00000000030085a7 */ /* 0x000ea4000800007f */
[----:B--2---:R-:W-:Y:S05]  /*103b0*/  @!P0 BRA `(.L_x_320) ;  /* 0xfffffffc00f08947 */ /* 0x004fea000383ffff */
.L_x_315:
[----:B------:R-:W-:Y:S05]  /*103c0*/  BSYNC B0 ;  /* 0x0000000000007941 */ /* 0x000fea0003800000 */
.L_x_314:
[----:B------:R-:W-:Y:S05]  /*103d0*/  EXIT ;  /* 0x000000000000794d */ /* 0x000fea0003800000 */
.L_x_21:
[----:B-1----:R-:W-:-:S04]  /*103e0*/  IMAD.U32 R3, RZ, RZ, UR6 ;  /* 0x00000006ff037e24 */ /* 0x002fc8000f8e00ff */
[----:B------:R1:W2:Y:S03]  /*103f0*/  SYNCS.PHASECHK.TRANS64.TRYWAIT P0, [R3+URZ], R0 ;  /* 0x00000000030075a7 */ /* 0x0002a6000800017f */
[----:B--2---:R-:W-:Y:S05]  /*10400*/  @!P0 NANOSLEEP.SYNCS 0x989680 ;  /* 0x009896800000895d */ /* 0x004fea0003900000 */
[----:B------:R-:W2:Y:S02]  /*10410*/  @!P0 SYNCS.PHASECHK.TRANS64 P0, [R3+URZ], R0 ;  /* 0x00000000030085a7 */ /* 0x000ea4000800007f */
[----:B--2---:R-:W-:Y:S05]  /*10420*/  @!P0 BRA `(.L_x_21) ;  /* 0xfffffffc00ec8947 */ /* 0x004fea000383ffff */
[----:B------:R-:W-:Y:S05]  /*10430*/  BRA `(.L_x_20) ;  /* 0xffffff1800787947 */ /* 0x000fea000383ffff */
.L_x_27:
[----:B-----5:R2:W-:Y:S02]  /*10440*/  STL [R1+0x88], R0 ;  /* 0x0000880001007387 */ /* 0x0205e40000100800 */
[----:B--2---:R-:W-:-:S04]  /*10450*/  IMAD.U32 R0, RZ, RZ, UR9 ;  /* 0x00000009ff007e24 */ /* 0x004fc8000f8e00ff */
[----:B------:R2:W3:Y:S03]  /*10460*/  SYNCS.PHASECHK.TRANS64.TRYWAIT P0, [R0+URZ], R229 ;  /* 0x000000e5000075a7 */ /* 0x0004e6000800017f */
[----:B---3--:R-:W-:Y:S05]  /*10470*/  @!P0 NANOSLEEP.SYNCS 0x989680 ;  /* 0x009896800000895d */ /* 0x008fea0003900000 */
[----:B------:R2:W3:Y:S02]  /*10480*/  @!P0 SYNCS.PHASECHK.TRANS64 P0, [R0+URZ], R229 ;  /* 0x000000e5000085a7 */ /* 0x0004e4000800007f */
[----:B--2---:R2:W5:Y:S02]  /*10490*/  LDL.LU R0, [R1+0x88] ;  /* 0x0000880001007983 */ /* 0x0045640000300800 */
[----:B--23--:R-:W-:Y:S05]  /*104a0*/  @!P0 BRA `(.L_x_27) ;  /* 0xfffffffc00e48947 */ /* 0x00cfea000383ffff */
[----:B------:R-:W-:Y:S05]  /*104b0*/  BRA `(.L_x_26) ;  /* 0xffffff2c001c7947 */ /* 0x000fea000383ffff */
.L_x_302:
[----:B------:R-:W-:Y:S01]  /*104c0*/  BSSY B1, `(.L_x_321) ;  /* 0x0000006000017945 */ /* 0x000fe20003800000 */
[----:B------:R-:W-:-:S07]  /*104d0*/  IMAD.MOV.U32 R0, RZ, RZ, -0x1 ;  /* 0xffffffffff007424 */ /* 0x000fce00078e00ff */
[----:B------:R-:W-:Y:S05]  /*104e0*/  WARPSYNC.COLLECTIVE R0, `(.L_x_322) ;  /* 0x00000000000c7348 */ /* 0x000fea0003c00000 */
[----:B------:R-:W-:Y:S02]  /*104f0*/  ELECT P0, UR62, PT ;  /* 0x00000000003e782f */ /* 0x000fe40003800000 */
[----:B------:R-:W-:Y:S01]  /*10500*/  MOV R0, UR62 ;  /* 0x0000003e00007c02 */ /* 0x000fe20008000f00 */
[----:B------:R-:W-:Y:S10]  /*10510*/  ENDCOLLECTIVE ;  /* 0x000000000000791b */ /* 0x000ff40003800000 */
.L_x_322:
[----:B------:R-:W-:Y:S05]  /*10520*/  BSYNC B1 ;  /* 0x0000000000017941 */ /* 0x000fea0003800000 */
.L_x_321:
[----:B------:R-:W-:Y:S05]  /*10530*/  BRA `(.L_x_323) ;  /* 0xfffffff0000c7947 */ /* 0x000fea000383ffff */
.L_x_305:
[----:B0-----:R0:W2:Y:S02]  /*10540*/  SYNCS.PHASECHK.TRANS64.TRYWAIT P0, [R5+URZ+0x20], R2 ;  /* 0x00002002050075a7 */ /* 0x0010a4000800017f */
[----:B--2---:R-:W-:Y:S05]  /*10550*/  @!P0 NANOSLEEP.SYNCS 0x989680 ;  /* 0x009896800000895d */ /* 0x004fea0003900000 */
[----:B------:R-:W2:Y:S02]  /*10560*/  @!P0 SYNCS.PHASECHK.TRANS64 P0, [R5+URZ+0x20], R2 ;  /* 0x00002002050085a7 */ /* 0x000ea4000800007f */
[----:B--2---:R-:W-:Y:S05]  /*10570*/  @!P0 BRA `(.L_x_305) ;  /* 0xfffffffc00f08947 */ /* 0x004fea000383ffff */
[----:B------:R-:W-:Y:S05]  /*10580*/  BRA `(.L_x_324) ;  /* 0xfffffff000487947 */ /* 0x000fea000383ffff */
.L_x_313:
[----:B------:R-:W-:Y:S01]  /*10590*/  BSSY B0, `(.L_x_325) ;  /* 0x0000006000007945 */ /* 0x000fe20003800000 */
[----:B------:R-:W-:-:S07]  /*105a0*/  IMAD.MOV.U32 R0, RZ, RZ, -0x1 ;  /* 0xffffffffff007424 */ /* 0x000fce00078e00ff */
[----:B------:R-:W-:Y:S05]  /*105b0*/  WARPSYNC.COLLECTIVE R0, `(.L_x_326) ;  /* 0x00000000000c7348 */ /* 0x000fea0003c00000 */
[----:B------:R-:W-:Y:S02]  /*105c0*/  ELECT P0, UR62, PT ;  /* 0x00000000003e782f */ /* 0x000fe40003800000 */
[----:B------:R-:W-:Y:S01]  /*105d0*/  MOV R0, UR62 ;  /* 0x0000003e00007c02 */ /* 0x000fe20008000f00 */
[----:B------:R-:W-:Y:S10]  /*105e0*/  ENDCOLLECTIVE ;  /* 0x000000000000791b */ /* 0x000ff40003800000 */
.L_x_326:
[----:B------:R-:W-:Y:S05]  /*105f0*/  BSYNC B0 ;  /* 0x0000000000007941 */ /* 0x000fea0003800000 */
.L_x_325:
[----:B------:R-:W-:Y:S05]  /*10600*/  BRA `(.L_x_327) ;  /* 0xfffffff800bc7947 */ /* 0x000fea000383ffff */
.L_x_317:
[----:B0-----:R0:W1:Y:S02]  /*10610*/  SYNCS.PHASECHK.TRANS64.TRYWAIT P0, [R5+URZ], R2 ;  /* 0x00000002050075a7 */ /* 0x001064000800017f */
[----:B-1----:R-:W-:Y:S05]  /*10620*/  @!P0 NANOSLEEP.SYNCS 0x989680 ;  /* 0x009896800000895d */ /* 0x002fea0003900000 */
[----:B------:R-:W1:Y:S02]  /*10630*/  @!P0 SYNCS.PHASECHK.TRANS64 P0, [R5+URZ], R2 ;  /* 0x00000002050085a7 */ /* 0x000e64000800007f */
[----:B-1----:R-:W-:Y:S05]  /*10640*/  @!P0 BRA `(.L_x_317) ;  /* 0xfffffffc00f08947 */ /* 0x002fea000383ffff */
[----:B------:R-:W-:Y:S05]  /*10650*/  BRA `(.L_x_328) ;  /* 0xfffffffc00007947 */ /* 0x000fea000383ffff */
.L_x_318:
[----:B0-----:R0:W1:Y:S02]  /*10660*/  SYNCS.PHASECHK.TRANS64.TRYWAIT P0, [R7+URZ], R4 ;  /* 0x00000004070075a7 */ /* 0x001064000800017f */
[----:B-1----:R-:W-:Y:S05]  /*10670*/  @!P0 NANOSLEEP.SYNCS 0x989680 ;  /* 0x009896800000895d */ /* 0x002fea0003900000 */
[----:B------:R-:W1:Y:S02]  /*10680*/  @!P0 SYNCS.PHASECHK.TRANS64 P0, [R7+URZ], R4 ;  /* 0x00000004070085a7 */ /* 0x000e64000800007f */
[----:B-1----:R-:W-:Y:S05]  /*10690*/  @!P0 BRA `(.L_x_318) ;  /* 0xfffffffc00f08947 */ /* 0x002fea000383ffff */
[----:B------:R-:W-:Y:S05]  /*106a0*/  BRA `(.L_x_329) ;  /* 0xfffffffc00107947 */ /* 0x000fea000383ffff */
.L_x_319:
[----:B0-----:R0:W1:Y:S02]  /*106b0*/  SYNCS.PHASECHK.TRANS64.TRYWAIT P0, [R6+URZ], R5 ;  /* 0x00000005060075a7 */ /* 0x001064000800017f */
[----:B-1----:R-:W-:Y:S05]  /*106c0*/  @!P0 NANOSLEEP.SYNCS 0x989680 ;  /* 0x009896800000895d */ /* 0x002fea0003900000 */
[----:B------:R-:W1:Y:S02]  /*106d0*/  @!P0 SYNCS.PHASECHK.TRANS64 P0, [R6+URZ], R5 ;  /* 0x00000005060085a7 */ /* 0x000e64000800007f */
[----:B-1----:R-:W-:Y:S05]  /*106e0*/  @!P0 BRA `(.L_x_319) ;  /* 0xfffffffc00f08947 */ /* 0x002fea000383ffff */
[----:B------:R-:W-:Y:S05]  /*106f0*/  BRA `(.L_x_330) ;  /* 0xfffffffc00187947 */ /* 0x000fea000383ffff */
.L_x_331:
[----:B------:R-:W-:-:S00]  /*10700*/  BRA `(.L_x_331) ;  /* 0xfffffffc00fc7947 */ /* 0x000fc0000383ffff */
[----:B------:R-:W-:-:S00]  /*10710*/  NOP ;  /* 0x0000000000007918 */ /* 0x000fc00000000000 */
        /* <DEDUP_REMOVED lines=14> */
.L_x_332:


//--------------------- .nv.shared._ZN7cutlass13device_kernelINS_4gemm6kernel13GemmUniversalIN4cute5tupleIJiiiiEEENS1_10collective13CollectiveMmaINS1_37MainloopSm90TmaGmmaWarpSpecializedFP8ILi4ENS5_IJNS4_1CILi2EEENSA_ILi1EEESC_EEENS1_35KernelTmaWarpSpecializedCooperativeEEENS5_IJNSA_ILi128EEENSA_ILi256EEESG_EEENS_12float_e4m3_tENS5_IJlSC_lEEESJ_SK_NS4_8TiledMMAINS4_8MMA_AtomIJNS4_4SM904GMMA31MMA_64x256x32_F32E4M3E4M3_SS_TNILNSO_7ScaleInE1ELSQ_1EEEEEENS4_6LayoutISD_NS5_IJSC_NSA_ILi0EEESU_EEEEENS5_IJNS4_10UnderscoreESX_SX_EEEEENS4_13SM90_TMA_LOADENS4_14ComposedLayoutINS4_7SwizzleILi3ELi4ELi3EEENS4_18smem_ptr_flag_bitsILi8EEENST_INS5_IJNSA_ILi8EEESG_EEENS5_IJSG_SC_EEEEEEEvNS4_8identityENS4_23SM90_TMA_LOAD_MULTICASTES1A_vS1B_EENS_8epilogue10collective6detail29Sm90TmaWarpSpecializedAdapterINS1F_15DefaultEpilogueISJ_SK_SK_NS1E_6thread17LinearCombinationISJ_Li1EffLNS1J_9ScaleType4KindE0ELNS_15FloatRoundStyleE2ESJ_EENS1_15EpilogueDefaultEEEEEvvEEEEvNT_6ParamsE --------------------------
	.section	.nv.shared._ZN7cutlass13device_kernelINS_4gemm6kernel13GemmUniversalIN4cute5tupleIJiiiiEEENS1_10collective13CollectiveMmaINS1_37MainloopSm90TmaGmmaWarpSpecializedFP8ILi4ENS5_IJNS4_1CILi2EEENSA_ILi1EEESC_EEENS1_35KernelTmaWarpSpecializedCooperativeEEENS5_IJNSA_ILi128EEENSA_ILi256EEESG_EEENS_12float_e4m3_tENS5_IJlSC_lEEESJ_SK_NS4_8TiledMMAINS4_8MMA_AtomIJNS4_4SM904GMMA31MMA_64x256x32_F32E4M3E4M3_SS_TNILNSO_7ScaleInE1ELSQ_1EEEEEENS4_6LayoutISD_NS5_IJSC_NSA_ILi0EEESU_EEEEENS5_IJNS4_10UnderscoreESX_SX_EEEEENS4_13SM90_TMA_LOADENS4_14ComposedLayoutINS4_7SwizzleILi3ELi4ELi3EEENS4_18smem_ptr_flag_bitsILi8EEENST_INS5_IJNSA_ILi8EEESG_EEENS5_IJSG_SC_EEEEEEEvNS4_8identityENS4_23SM90_TMA_LOAD_MULTICASTES1A_vS1B_EENS_8epilogue10collective6detail29Sm90TmaWarpSpecializedAdapterINS1F_15DefaultEpilogueISJ_SK_SK_NS1E_6thread17LinearCombinationISJ_Li1EffLNS1J_9ScaleType4KindE0ELNS_15FloatRoundStyleE2ESJ_EENS1_15EpilogueDefaultEEEEEvvEEEEvNT_6ParamsE,"aw",@nobits
	.sectionflags	@""
	.align	16
	.zero		1024


//--------------------- .nv.shared.reserved.0     --------------------------
	.section	.nv.shared.reserved.0,"aw",@nobits
	.weak		__nv_reservedSMEM_offset_0_alias
	.size		__nv_reservedSMEM_offset_0_alias, 0, 0
	.other		__nv_reservedSMEM_offset_0_alias,@"STO_CUDA_RESERVED_SHARED STV_DEFAULT"
__nv_reservedSMEM_offset_0_alias:
	.zero		0


//--------------------- .nv.global                --------------------------
	.section	.nv.global,"aw",@nobits
.nv.global:
	.type		_ZN39_INTERNAL_8f340ec5_4_k_cu_47299c2e_48904cute1_E,@object
	.size		_ZN39_INTERNAL_8f340ec5_4_k_cu_47299c2e_48904cute1_E,(_ZN39_INTERNAL_8f340ec5_4_k_cu_47299c2e_48904cuda3std3__45__cpo6cbeginE - _ZN39_INTERNAL_8f340ec5_4_k_cu_47299c2e_48904cute1_E)
_ZN39_INTERNAL_8f340ec5_4_k_cu_47299c2e_48904cute1_E:
	.zero		1
	.type		_ZN39_INTERNAL_8f340ec5_4_k_cu_47299c2e_48904cuda3std3__45__cpo6cbeginE,@object
	.size		_ZN39_INTERNAL_8f340ec5_4_k_cu_47299c2e_48904cuda3std3__45__cpo6cbeginE,(_ZN39_INTERNAL_8f340ec5_4_k_cu_47299c2e_48904cuda3std3__48in_placeE - _ZN39_INTERNAL_8f340ec5_4_k_cu_47299c2e_48904cuda3std3__45__cpo6cbeginE)
_ZN39_INTERNAL_8f340ec5_4_k_cu_47299c2e_48904cuda3std3__45__cpo6cbeginE:
	.zero		1
	.type		_ZN39_INTERNAL_8f340ec5_4_k_cu_47299c2e_48904cuda3std3__48in_placeE,@object
	.size		_ZN39_INTERNAL_8f340ec5_4_k_cu_47299c2e_48904cuda3std3__48in_placeE,(_ZN39_INTERNAL_8f340ec5_4_k_cu_47299c2e_48904cuda3std6ranges3__45__cpo9iter_moveE - _ZN39_INTERNAL_8f340ec5_4_k_cu_47299c2e_48904cuda3std3__48in_placeE)
_ZN39_INTERNAL_8f340ec5_4_k_cu_47299c2e_48904cuda3std3__48in_placeE:
	.zero		1
	.type		_ZN39_INTERNAL_8f340ec5_4_k_cu_47299c2e_48904cuda3std6ranges3__45__cpo9iter_moveE,@object
	.size		_ZN39_INTERNAL_8f340ec5_4_k_cu_47299c2e_48904cuda3std6ranges3__45__cpo9iter_moveE,(_ZN39_INTERNAL_8f340ec5_4_k_cu_47299c2e_48904cuda3std3__45__cpo5beginE - _ZN39_INTERNAL_8f340ec5_4_k_cu_47299c2e_48904cuda3std6ranges3__45__cpo9iter_moveE)
_ZN39_INTERNAL_8f340ec5_4_k_cu_47299c2e_48904cuda3std6ranges3__45__cpo9iter_moveE:
	.zero		1
	.type		_ZN39_INTERNAL_8f340ec5_4_k_cu_47299c2e_48904cuda3std3__45__cpo5beginE,@object
	.size		_ZN39_INTERNAL_8f340ec5_4_k_cu_47299c2e_48904cuda3std3__45__cpo5beginE,(_ZN39_INTERNAL_8f340ec5_4_k_cu_47299c2e_48904cuda3std3__441_GLOBAL__N__8f340ec5_4_k_cu_47299c2e_48906ignoreE - _ZN39_INTERNAL_8f340ec5_4_k_cu_47299c2e_48904cuda3std3__45__cpo5beginE)
_ZN39_INTERNAL_8f340ec5_4_k_cu_47299c2e_48904cuda3std3__45__cpo5beginE:
	.zero		1
	.type		_ZN39_INTERNAL_8f340ec5_4_k_cu_47299c2e_48904cuda3std3__441_GLOBAL__N__8f340ec5_4_k_cu_47299c2e_48906ignoreE,@object
	.size		_ZN39_INTERNAL_8f340ec5_4_k_cu_47299c2e_48904cuda3std3__441_GLOBAL__N__8f340ec5_4_k_cu_47299c2e_48906ignoreE,(_ZN39_INTERNAL_8f340ec5_4_k_cu_47299c2e_48904cute7productE - _ZN39_INTERNAL_8f340ec5_4_k_cu_47299c2e_48904cuda3std3__441_GLOBAL__N__8f340ec5_4_k_cu_47299c2e_48906ignoreE)
_ZN39_INTERNAL_8f340ec5_4_k_cu_47299c2e_48904cuda3std3__441_GLOBAL__N__8f340ec5_4_k_cu_47299c2e_48906ignoreE:
	.zero		1
	.type		_ZN39_INTERNAL_8f340ec5_4_k_cu_47299c2e_48904cute7productE,@object
	.size		_ZN39_INTERNAL_8f340ec5_4_k_cu_47299c2e_48904cute7productE,(_ZN39_INTERNAL_8f340ec5_4_k_cu_47299c2e_48904cuda3std3__45__cpo3endE - _ZN39_INTERNAL_8f340ec5_4_k_cu_47299c2e_48904cute7productE)
_ZN39_INTERNAL_8f340ec5_4_k_cu_47299c2e_48904cute7productE:
	.zero		1
	.type		_ZN39_INTERNAL_8f340ec5_4_k_cu_47299c2e_48904cuda3std3__45__cpo3endE,@object
	.size		_ZN39_INTERNAL_8f340ec5_4_k_cu_47299c2e_48904cuda3std3__45__cpo3endE,(_ZN39_INTERNAL_8f340ec5_4_k_cu_47299c2e_48904cuda3std3__419piecewise_constructE - _ZN39_INTERNAL_8f340ec5_4_k_cu_47299c2e_48904cuda3std3__45__cpo3endE)
_ZN39_INTERNAL_8f340ec5_4_k_cu_47299c2e_48904cuda3std3__45__cpo3endE:
	.zero		1
	.type		_ZN39_INTERNAL_8f340ec5_4_k_cu_47299c2e_48904cuda3std3__419piecewise_constructE,@object
	.size		_ZN39_INTERNAL_8f340ec5_4_k_cu_47299c2e_48904cuda3std3__419piecewise_constructE,(_ZN39_INTERNAL_8f340ec5_4_k_cu_47299c2e_48904cuda3std3__45__cpo4cendE - _ZN39_INTERNAL_8f340ec5_4_k_cu_47299c2e_48904cuda3std3__419piecewise_constructE)
_ZN39_INTERNAL_8f340ec5_4_k_cu_47299c2e_48904cuda3std3__419piecewise_constructE:
	.zero		1
	.type		_ZN39_INTERNAL_8f340ec5_4_k_cu_47299c2e_48904cuda3std3__45__cpo4cendE,@object
	.size		_ZN39_INTERNAL_8f340ec5_4_k_cu_47299c2e_48904cuda3std3__45__cpo4cendE,(_ZN39_INTERNAL_8f340ec5_4_k_cu_47299c2e_48904cuda3std6ranges3__45__cpo4swapE - _ZN39_INTERNAL_8f340ec5_4_k_cu_47299c2e_48904cuda3std3__45__cpo4cendE)
_ZN39_INTERNAL_8f340ec5_4_k_cu_47299c2e_48904cuda3std3__45__cpo4cendE:
	.zero		1
	.type		_ZN39_INTERNAL_8f340ec5_4_k_cu_47299c2e_48904cuda3std6ranges3__45__cpo4swapE,@object
	.size		_ZN39_INTERNAL_8f340ec5_4_k_cu_47299c2e_48904cuda3std6ranges3__45__cpo4swapE,(.L_7 - _ZN39_INTERNAL_8f340ec5_4_k_cu_47299c2e_48904cuda3std6ranges3__45__cpo4swapE)
_ZN39_INTERNAL_8f340ec5_4_k_cu_47299c2e_48904cuda3std6ranges3__45__cpo4swapE:
	.zero		1
.L_7:


//--------------------- .nv.constant0._ZN7cutlass13device_kernelINS_4gemm6kernel13GemmUniversalIN4cute5tupleIJiiiiEEENS1_10collective13CollectiveMmaINS1_37MainloopSm90TmaGmmaWarpSpecializedFP8ILi4ENS5_IJNS4_1CILi2EEENSA_ILi1EEESC_EEENS1_35KernelTmaWarpSpecializedCooperativeEEENS5_IJNSA_ILi128EEENSA_ILi256EEESG_EEENS_12float_e4m3_tENS5_IJlSC_lEEESJ_SK_NS4_8TiledMMAINS4_8MMA_AtomIJNS4_4SM904GMMA31MMA_64x256x32_F32E4M3E4M3_SS_TNILNSO_7ScaleInE1ELSQ_1EEEEEENS4_6LayoutISD_NS5_IJSC_NSA_ILi0EEESU_EEEEENS5_IJNS4_10UnderscoreESX_SX_EEEEENS4_13SM90_TMA_LOADENS4_14ComposedLayoutINS4_7SwizzleILi3ELi4ELi3EEENS4_18smem_ptr_flag_bitsILi8EEENST_INS5_IJNSA_ILi8EEESG_EEENS5_IJSG_SC_EEEEEEEvNS4_8identityENS4_23SM90_TMA_LOAD_MULTICASTES1A_vS1B_EENS_8epilogue10collective6detail29Sm90TmaWarpSpecializedAdapterINS1F_15DefaultEpilogueISJ_SK_SK_NS1E_6thread17LinearCombinationISJ_Li1EffLNS1J_9ScaleType4KindE0ELNS_15FloatRoundStyleE2ESJ_EENS1_15EpilogueDefaultEEEEEvvEEEEvNT_6ParamsE --------------------------
	.section	.nv.constant0._ZN7cutlass13device_kernelINS_4gemm6kernel13GemmUniversalIN4cute5tupleIJiiiiEEENS1_10collective13CollectiveMmaINS1_37MainloopSm90TmaGmmaWarpSpecializedFP8ILi4ENS5_IJNS4_1CILi2EEENSA_ILi1EEESC_EEENS1_35KernelTmaWarpSpecializedCooperativeEEENS5_IJNSA_ILi128EEENSA_ILi256EEESG_EEENS_12float_e4m3_tENS5_IJlSC_lEEESJ_SK_NS4_8TiledMMAINS4_8MMA_AtomIJNS4_4SM904GMMA31MMA_64x256x32_F32E4M3E4M3_SS_TNILNSO_7ScaleInE1ELSQ_1EEEEEENS4_6LayoutISD_NS5_IJSC_NSA_ILi0EEESU_EEEEENS5_IJNS4_10UnderscoreESX_SX_EEEEENS4_13SM90_TMA_LOADENS4_14ComposedLayoutINS4_7SwizzleILi3ELi4ELi3EEENS4_18smem_ptr_flag_bitsILi8EEENST_INS5_IJNSA_ILi8EEESG_EEENS5_IJSG_SC_EEEEEEEvNS4_8identityENS4_23SM90_TMA_LOAD_MULTICASTES1A_vS1B_EENS_8epilogue10collective6detail29Sm90TmaWarpSpecializedAdapterINS1F_15DefaultEpilogueISJ_SK_SK_NS1E_6thread17LinearCombinationISJ_Li1EffLNS1J_9ScaleType4KindE0ELNS_15FloatRoundStyleE2ESJ_EENS1_15EpilogueDefaultEEEEEvvEEEEvNT_6ParamsE,"a",@progbits
	.sectionflags	@""
	.align	4
.nv.constant0._ZN7cutlass13device_kernelINS_4gemm6kernel13GemmUniversalIN4cute5tupleIJiiiiEEENS1_10collective13CollectiveMmaINS1_37MainloopSm90TmaGmmaWarpSpecializedFP8ILi4ENS5_IJNS4_1CILi2EEENSA_ILi1EEESC_EEENS1_35KernelTmaWarpSpecializedCooperativeEEENS5_IJNSA_ILi128EEENSA_ILi256EEESG_EEENS_12float_e4m3_tENS5_IJlSC_lEEESJ_SK_NS4_8TiledMMAINS4_8MMA_AtomIJNS4_4SM904GMMA31MMA_64x256x32_F32E4M3E4M3_SS_TNILNSO_7ScaleInE1ELSQ_1EEEEEENS4_6LayoutISD_NS5_IJSC_NSA_ILi0EEESU_EEEEENS5_IJNS4_10UnderscoreESX_SX_EEEEENS4_13SM90_TMA_LOADENS4_14ComposedLayoutINS4_7SwizzleILi3ELi4ELi3EEENS4_18smem_ptr_flag_bitsILi8EEENST_INS5_IJNSA_ILi8EEESG_EEENS5_IJSG_SC_EEEEEEEvNS4_8identityENS4_23SM90_TMA_LOAD_MULTICASTES1A_vS1B_EENS_8epilogue10collective6detail29Sm90TmaWarpSpecializedAdapterINS1F_15DefaultEpilogueISJ_SK_SK_NS1E_6thread17LinearCombinationISJ_Li1EffLNS1J_9ScaleType4KindE0ELNS_15FloatRoundStyleE2ESJ_EENS1_15EpilogueDefaultEEEEEvvEEEEvNT_6ParamsE:
	.zero		1664


//--------------------- SYMBOLS --------------------------

	.type		.nv.reservedSmem.offset0,@object
	.size		.nv.reservedSmem.offset0,0x4
